//
// Generated by NVIDIA NVVM Compiler
//
// Compiler Build ID: CL-36424714
// Cuda compilation tools, release 13.0, V13.0.88
// Based on NVVM 20.0.0
//

.version 9.0
.target sm_100
.address_size 64

.global .align 4 .u32 D_S_POS;
.global .align 8 .u64 D_ALLOC;
.global .align 8 .u64 D_ITRS;
.global .align 8 .u64 D_STACK;
.global .align 8 .u64 D_HEAP;
.global .align 8 .u64 D_BOOK;

.func  (.param .b64 func_retval0) _Z3wnfm(
	.param .b64 _Z3wnfm_param_0
)
{
	.local .align 16 .b8 	__local_depot0[256];
	.reg .b64 	%SP;
	.reg .b64 	%SPL;
	.reg .pred 	%p<179>;
	.reg .b16 	%rs<28>;
	.reg .b32 	%r<313>;
	.reg .b64 	%rd<1395>;

	mov.u64 	%SPL, __local_depot0;
	ld.param.u64 	%rd1382, [_Z3wnfm_param_0];
	add.u64 	%rd1, %SPL, 0;
	add.u64 	%rd2, %SPL, 128;
	add.u64 	%rd3, %SPL, 0;
	add.u64 	%rd4, %SPL, 128;
	add.u64 	%rd5, %SPL, 0;
	add.u64 	%rd6, %SPL, 128;
	add.u64 	%rd7, %SPL, 0;
	add.u64 	%rd8, %SPL, 0;
	mov.b32 	%r271, 0;
	st.global.u32 	[D_S_POS], %r271;
$L__BB0_1:
	mov.u64 	%rd49, %rd1382;
	shr.u64 	%rd129, %rd49, 56;
	cvt.u16.u64 	%rs5, %rd129;
	and.b16  	%rs4, %rs5, 127;
	setp.gt.s16 	%p1, %rs4, 6;
	@%p1 bra 	$L__BB0_10;
	add.s16 	%rs6, %rs4, -5;
	setp.lt.u16 	%p5, %rs6, 2;
	@%p5 bra 	$L__BB0_19;
	setp.eq.s16 	%p6, %rs4, 2;
	@%p6 bra 	$L__BB0_24;
	setp.eq.s16 	%p7, %rs4, 3;
	@%p7 bra 	$L__BB0_5;
	bra.uni 	$L__BB0_94;
$L__BB0_5:
	ld.global.u64 	%rd22, [D_HEAP];
	shl.b64 	%rd141, %rd49, 3;
	and.b64  	%rd142, %rd141, 34359738360;
	add.s64 	%rd143, %rd22, %rd142;
	ld.u64 	%rd23, [%rd143];
	shr.u64 	%rd24, %rd23, 32;
	{ .reg .b32 tmp; mov.b64 {tmp, %r7}, %rd23; }
	shl.b64 	%rd144, %rd23, 3;
	and.b64  	%rd145, %rd144, 34359738360;
	add.s64 	%rd146, %rd22, %rd145;
	ld.u64 	%rd1382, [%rd146];
	shr.u64 	%rd26, %rd1382, 56;
	cvt.u16.u64 	%rs8, %rd26;
	and.b16  	%rs1, %rs8, 127;
	setp.gt.s16 	%p10, %rs1, 6;
	@%p10 bra 	$L__BB0_49;
	setp.gt.s16 	%p17, %rs1, 3;
	@%p17 bra 	$L__BB0_26;
	setp.eq.s16 	%p20, %rs1, 0;
	@%p20 bra 	$L__BB0_1;
	setp.eq.s16 	%p21, %rs1, 1;
	@%p21 bra 	$L__BB0_56;
	setp.eq.s16 	%p22, %rs1, 2;
	@%p22 bra 	$L__BB0_1;
	bra.uni 	$L__BB0_28;
$L__BB0_10:
	setp.eq.s16 	%p2, %rs4, 11;
	@%p2 bra 	$L__BB0_23;
	setp.eq.s16 	%p3, %rs4, 9;
	@%p3 bra 	$L__BB0_22;
	setp.ne.s16 	%p4, %rs4, 7;
	@%p4 bra 	$L__BB0_94;
	ld.global.u64 	%rd137, [D_HEAP];
	shl.b64 	%rd138, %rd49, 3;
	and.b64  	%rd139, %rd138, 34359738360;
	add.s64 	%rd140, %rd137, %rd139;
	ld.u64 	%rd10, [%rd140];
	setp.gt.s64 	%p9, %rd10, -1;
	@%p9 bra 	$L__BB0_94;
	and.b64  	%rd1382, %rd10, 9223372036854775807;
	bra.uni 	$L__BB0_1;
$L__BB0_15:
	setp.eq.s32 	%p89, %r63, 0;
	@%p89 bra 	$L__BB0_1;
	ld.global.u64 	%rd627, [D_HEAP];
	add.s32 	%r3, %r272, %r62;
	mul.wide.u32 	%rd628, %r3, 8;
	add.s64 	%rd629, %rd627, %rd628;
	ld.u64 	%rd630, [%rd629];
	ld.global.u64 	%rd631, [D_ALLOC];
	add.s64 	%rd632, %rd631, 2;
	st.global.u64 	[D_ALLOC], %rd632;
	and.b64  	%rd633, %rd631, 4294967295;
	shl.b64 	%rd634, %rd631, 3;
	and.b64  	%rd635, %rd634, 34359738360;
	add.s64 	%rd636, %rd627, %rd635;
	st.u64 	[%rd636], %rd1382;
	ld.global.u64 	%rd637, [D_HEAP];
	add.s64 	%rd638, %rd634, 8;
	and.b64  	%rd639, %rd638, 34359738360;
	add.s64 	%rd640, %rd637, %rd639;
	st.u64 	[%rd640], %rd630;
	or.b64  	%rd1382, %rd633, 648518346341351424;
	setp.eq.s32 	%p90, %r63, 1;
	@%p90 bra 	$L__BB0_1;
	ld.global.u64 	%rd641, [D_HEAP];
	add.s32 	%r185, %r3, 1;
	mul.wide.u32 	%rd642, %r185, 8;
	add.s64 	%rd643, %rd641, %rd642;
	ld.u64 	%rd644, [%rd643];
	ld.global.u64 	%rd645, [D_ALLOC];
	add.s64 	%rd646, %rd645, 2;
	st.global.u64 	[D_ALLOC], %rd646;
	and.b64  	%rd647, %rd645, 4294967295;
	shl.b64 	%rd648, %rd645, 3;
	and.b64  	%rd649, %rd648, 34359738360;
	add.s64 	%rd650, %rd641, %rd649;
	st.u64 	[%rd650], %rd1382;
	ld.global.u64 	%rd651, [D_HEAP];
	add.s64 	%rd652, %rd648, 8;
	and.b64  	%rd653, %rd652, 34359738360;
	add.s64 	%rd654, %rd651, %rd653;
	st.u64 	[%rd654], %rd644;
	or.b64  	%rd1382, %rd647, 648518346341351424;
	setp.eq.s32 	%p91, %r63, 2;
	@%p91 bra 	$L__BB0_1;
	ld.global.u64 	%rd655, [D_HEAP];
	add.s32 	%r186, %r3, 2;
	mul.wide.u32 	%rd656, %r186, 8;
	add.s64 	%rd657, %rd655, %rd656;
	ld.u64 	%rd658, [%rd657];
	ld.global.u64 	%rd659, [D_ALLOC];
	add.s64 	%rd660, %rd659, 2;
	st.global.u64 	[D_ALLOC], %rd660;
	and.b64  	%rd661, %rd659, 4294967295;
	shl.b64 	%rd662, %rd659, 3;
	and.b64  	%rd663, %rd662, 34359738360;
	add.s64 	%rd664, %rd655, %rd663;
	st.u64 	[%rd664], %rd1382;
	ld.global.u64 	%rd665, [D_HEAP];
	add.s64 	%rd666, %rd662, 8;
	and.b64  	%rd667, %rd666, 34359738360;
	add.s64 	%rd668, %rd665, %rd667;
	st.u64 	[%rd668], %rd658;
	or.b64  	%rd1382, %rd661, 648518346341351424;
	bra.uni 	$L__BB0_1;
$L__BB0_19:
	ld.global.u64 	%rd130, [D_HEAP];
	shl.b64 	%rd131, %rd49, 3;
	and.b64  	%rd132, %rd131, 34359738360;
	add.s64 	%rd133, %rd130, %rd132;
	ld.u64 	%rd1382, [%rd133];
	setp.gt.s64 	%p8, %rd1382, -1;
	@%p8 bra 	$L__BB0_21;
	and.b64  	%rd1382, %rd1382, 9223372036854775807;
	bra.uni 	$L__BB0_1;
$L__BB0_21:
	ld.global.u64 	%rd134, [D_STACK];
	add.s32 	%r4, %r271, 1;
	st.global.u32 	[D_S_POS], %r4;
	mul.wide.u32 	%rd135, %r271, 8;
	add.s64 	%rd136, %rd134, %rd135;
	st.u64 	[%rd136], %rd49;
	mov.u32 	%r271, %r4;
	bra.uni 	$L__BB0_1;
$L__BB0_22:
	ld.global.u64 	%rd456, [D_HEAP];
	shl.b64 	%rd457, %rd49, 3;
	and.b64  	%rd458, %rd457, 34359738360;
	add.s64 	%rd459, %rd456, %rd458;
	ld.u64 	%rd1382, [%rd459];
	ld.global.u64 	%rd460, [D_STACK];
	add.s32 	%r5, %r271, 1;
	st.global.u32 	[D_S_POS], %r5;
	mul.wide.u32 	%rd461, %r271, 8;
	add.s64 	%rd462, %rd460, %rd461;
	st.u64 	[%rd462], %rd49;
	mov.u32 	%r271, %r5;
	bra.uni 	$L__BB0_1;
$L__BB0_23:
	ld.global.u64 	%rd463, [D_HEAP];
	shl.b64 	%rd464, %rd49, 3;
	add.s64 	%rd465, %rd464, 8;
	and.b64  	%rd466, %rd465, 34359738360;
	add.s64 	%rd467, %rd463, %rd466;
	ld.u64 	%rd1382, [%rd467];
	bra.uni 	$L__BB0_1;
$L__BB0_24:
	ld.global.u64 	%rd445, [D_BOOK];
	shr.u64 	%rd446, %rd49, 30;
	and.b64  	%rd447, %rd446, 67108860;
	add.s64 	%rd448, %rd445, %rd447;
	ld.u32 	%r6, [%rd448];
	setp.eq.s32 	%p75, %r6, 0;
	@%p75 bra 	$L__BB0_94;
	ld.global.u64 	%rd449, [D_ALLOC];
	add.s64 	%rd450, %rd449, 1;
	st.global.u64 	[D_ALLOC], %rd450;
	ld.global.u64 	%rd451, [D_HEAP];
	shl.b64 	%rd452, %rd449, 3;
	add.s64 	%rd453, %rd451, %rd452;
	cvt.u64.u32 	%rd454, %r6;
	st.u64 	[%rd453], %rd454;
	and.b64  	%rd455, %rd449, 4294967295;
	or.b64  	%rd1382, %rd455, 216172782113783808;
	bra.uni 	$L__BB0_1;
$L__BB0_26:
	add.s16 	%rs10, %rs1, -5;
	setp.lt.u16 	%p18, %rs10, 2;
	@%p18 bra 	$L__BB0_66;
	setp.eq.s16 	%p19, %rs1, 4;
	@%p19 bra 	$L__BB0_1;
$L__BB0_28:
	and.b64  	%rd342, %rd1382, 9151314442816847872;
	setp.lt.u64 	%p58, %rd342, 864691128455135233;
	and.b64  	%rd343, %rd1382, 9079256848778919936;
	setp.gt.u64 	%p59, %rd343, 2161727821137838079;
	or.pred  	%p60, %p58, %p59;
	@%p60 bra 	$L__BB0_94;
	cvt.u32.u64 	%r42, %rd1382;
	mov.b32 	%r285, 1;
	add.s16 	%rs14, %rs1, -9;
	setp.lt.u16 	%p61, %rs14, 4;
	@%p61 bra 	$L__BB0_221;
	setp.eq.s16 	%p62, %rs1, 8;
	@%p62 bra 	$L__BB0_32;
	cvt.u32.u64 	%r159, %rd26;
	and.b32  	%r160, %r159, 127;
	add.s32 	%r285, %r160, -13;
$L__BB0_32:
	setp.eq.s32 	%p63, %r285, 0;
	@%p63 bra 	$L__BB0_40;
	and.b64  	%rd44, %rd23, -4294967296;
	and.b32  	%r45, %r285, 3;
	setp.lt.u32 	%p64, %r285, 4;
	mov.b32 	%r287, 0;
	@%p64 bra 	$L__BB0_36;
	and.b32  	%r287, %r285, -4;
	mov.b32 	%r286, 0;
$L__BB0_35:
	add.s32 	%r163, %r286, %r42;
	ld.global.u64 	%rd344, [D_ALLOC];
	add.s64 	%rd345, %rd344, 1;
	st.global.u64 	[D_ALLOC], %rd345;
	cvt.u64.u32 	%rd346, %r163;
	or.b64  	%rd347, %rd44, %rd346;
	ld.global.u64 	%rd348, [D_HEAP];
	shl.b64 	%rd349, %rd344, 3;
	add.s64 	%rd350, %rd348, %rd349;
	st.u64 	[%rd350], %rd347;
	and.b64  	%rd351, %rd344, 4294967295;
	or.b64  	%rd352, %rd351, 216172782113783808;
	mul.wide.u32 	%rd353, %r286, 8;
	add.s64 	%rd354, %rd7, %rd353;
	add.s32 	%r164, %r163, 1;
	ld.global.u64 	%rd355, [D_ALLOC];
	add.s64 	%rd356, %rd355, 1;
	st.global.u64 	[D_ALLOC], %rd356;
	cvt.u64.u32 	%rd357, %r164;
	or.b64  	%rd358, %rd44, %rd357;
	ld.global.u64 	%rd359, [D_HEAP];
	shl.b64 	%rd360, %rd355, 3;
	add.s64 	%rd361, %rd359, %rd360;
	st.u64 	[%rd361], %rd358;
	and.b64  	%rd362, %rd355, 4294967295;
	or.b64  	%rd363, %rd362, 216172782113783808;
	st.local.v2.u64 	[%rd354], {%rd352, %rd363};
	add.s32 	%r165, %r163, 2;
	ld.global.u64 	%rd364, [D_ALLOC];
	add.s64 	%rd365, %rd364, 1;
	st.global.u64 	[D_ALLOC], %rd365;
	cvt.u64.u32 	%rd366, %r165;
	or.b64  	%rd367, %rd44, %rd366;
	ld.global.u64 	%rd368, [D_HEAP];
	shl.b64 	%rd369, %rd364, 3;
	add.s64 	%rd370, %rd368, %rd369;
	st.u64 	[%rd370], %rd367;
	and.b64  	%rd371, %rd364, 4294967295;
	or.b64  	%rd372, %rd371, 216172782113783808;
	add.s32 	%r166, %r163, 3;
	ld.global.u64 	%rd373, [D_ALLOC];
	add.s64 	%rd374, %rd373, 1;
	st.global.u64 	[D_ALLOC], %rd374;
	cvt.u64.u32 	%rd375, %r166;
	or.b64  	%rd376, %rd44, %rd375;
	ld.global.u64 	%rd377, [D_HEAP];
	shl.b64 	%rd378, %rd373, 3;
	add.s64 	%rd379, %rd377, %rd378;
	st.u64 	[%rd379], %rd376;
	and.b64  	%rd380, %rd373, 4294967295;
	or.b64  	%rd381, %rd380, 216172782113783808;
	st.local.v2.u64 	[%rd354+16], {%rd372, %rd381};
	add.s32 	%r286, %r286, 4;
	setp.ne.s32 	%p65, %r286, %r287;
	@%p65 bra 	$L__BB0_35;
$L__BB0_36:
	setp.eq.s32 	%p66, %r45, 0;
	@%p66 bra 	$L__BB0_40;
	add.s32 	%r50, %r287, %r42;
	ld.global.u64 	%rd382, [D_ALLOC];
	add.s64 	%rd383, %rd382, 1;
	st.global.u64 	[D_ALLOC], %rd383;
	cvt.u64.u32 	%rd384, %r50;
	or.b64  	%rd385, %rd44, %rd384;
	ld.global.u64 	%rd386, [D_HEAP];
	shl.b64 	%rd387, %rd382, 3;
	add.s64 	%rd388, %rd386, %rd387;
	st.u64 	[%rd388], %rd385;
	and.b64  	%rd389, %rd382, 4294967295;
	or.b64  	%rd390, %rd389, 216172782113783808;
	mul.wide.u32 	%rd391, %r287, 8;
	add.s64 	%rd45, %rd7, %rd391;
	st.local.u64 	[%rd45], %rd390;
	setp.eq.s32 	%p67, %r45, 1;
	@%p67 bra 	$L__BB0_40;
	add.s32 	%r167, %r50, 1;
	ld.global.u64 	%rd392, [D_ALLOC];
	add.s64 	%rd393, %rd392, 1;
	st.global.u64 	[D_ALLOC], %rd393;
	cvt.u64.u32 	%rd394, %r167;
	or.b64  	%rd395, %rd44, %rd394;
	ld.global.u64 	%rd396, [D_HEAP];
	shl.b64 	%rd397, %rd392, 3;
	add.s64 	%rd398, %rd396, %rd397;
	st.u64 	[%rd398], %rd395;
	and.b64  	%rd399, %rd392, 4294967295;
	or.b64  	%rd400, %rd399, 216172782113783808;
	st.local.u64 	[%rd45+8], %rd400;
	setp.eq.s32 	%p68, %r45, 2;
	@%p68 bra 	$L__BB0_40;
	add.s32 	%r168, %r50, 2;
	ld.global.u64 	%rd401, [D_ALLOC];
	add.s64 	%rd402, %rd401, 1;
	st.global.u64 	[D_ALLOC], %rd402;
	cvt.u64.u32 	%rd403, %r168;
	or.b64  	%rd404, %rd44, %rd403;
	ld.global.u64 	%rd405, [D_HEAP];
	shl.b64 	%rd406, %rd401, 3;
	add.s64 	%rd407, %rd405, %rd406;
	st.u64 	[%rd407], %rd404;
	and.b64  	%rd408, %rd401, 4294967295;
	or.b64  	%rd409, %rd408, 216172782113783808;
	st.local.u64 	[%rd45+16], %rd409;
$L__BB0_40:
	setp.eq.s32 	%p69, %r285, 0;
	cvt.u64.u32 	%rd410, %r285;
	ld.global.u64 	%rd46, [D_ALLOC];
	add.s64 	%rd411, %rd46, %rd410;
	st.global.u64 	[D_ALLOC], %rd411;
	cvt.u32.u64 	%r51, %rd46;
	@%p69 bra 	$L__BB0_48;
	and.b32  	%r52, %r285, 3;
	setp.lt.u32 	%p70, %r285, 4;
	mov.b32 	%r289, 0;
	@%p70 bra 	$L__BB0_44;
	and.b32  	%r289, %r285, -4;
	mov.b32 	%r288, 0;
$L__BB0_43:
	mul.wide.u32 	%rd412, %r288, 8;
	add.s64 	%rd413, %rd7, %rd412;
	ld.local.v2.u64 	{%rd414, %rd415}, [%rd413];
	ld.global.u64 	%rd416, [D_HEAP];
	add.s32 	%r171, %r288, %r51;
	mul.wide.u32 	%rd417, %r171, 8;
	add.s64 	%rd418, %rd416, %rd417;
	st.u64 	[%rd418], %rd414;
	ld.global.u64 	%rd419, [D_HEAP];
	add.s32 	%r172, %r171, 1;
	mul.wide.u32 	%rd420, %r172, 8;
	add.s64 	%rd421, %rd419, %rd420;
	st.u64 	[%rd421], %rd415;
	ld.local.v2.u64 	{%rd422, %rd423}, [%rd413+16];
	ld.global.u64 	%rd424, [D_HEAP];
	add.s32 	%r173, %r171, 2;
	mul.wide.u32 	%rd425, %r173, 8;
	add.s64 	%rd426, %rd424, %rd425;
	st.u64 	[%rd426], %rd422;
	ld.global.u64 	%rd427, [D_HEAP];
	add.s32 	%r174, %r171, 3;
	mul.wide.u32 	%rd428, %r174, 8;
	add.s64 	%rd429, %rd427, %rd428;
	st.u64 	[%rd429], %rd423;
	add.s32 	%r288, %r288, 4;
	setp.ne.s32 	%p71, %r288, %r289;
	@%p71 bra 	$L__BB0_43;
$L__BB0_44:
	setp.eq.s32 	%p72, %r52, 0;
	@%p72 bra 	$L__BB0_48;
	mul.wide.u32 	%rd430, %r289, 8;
	add.s64 	%rd47, %rd7, %rd430;
	ld.local.u64 	%rd431, [%rd47];
	ld.global.u64 	%rd432, [D_HEAP];
	add.s32 	%r57, %r289, %r51;
	mul.wide.u32 	%rd433, %r57, 8;
	add.s64 	%rd434, %rd432, %rd433;
	st.u64 	[%rd434], %rd431;
	setp.eq.s32 	%p73, %r52, 1;
	@%p73 bra 	$L__BB0_48;
	ld.local.u64 	%rd435, [%rd47+8];
	ld.global.u64 	%rd436, [D_HEAP];
	add.s32 	%r175, %r57, 1;
	mul.wide.u32 	%rd437, %r175, 8;
	add.s64 	%rd438, %rd436, %rd437;
	st.u64 	[%rd438], %rd435;
	setp.eq.s32 	%p74, %r52, 2;
	@%p74 bra 	$L__BB0_48;
	ld.local.u64 	%rd439, [%rd47+16];
	ld.global.u64 	%rd440, [D_HEAP];
	add.s32 	%r176, %r57, 2;
	mul.wide.u32 	%rd441, %r176, 8;
	add.s64 	%rd442, %rd440, %rd441;
	st.u64 	[%rd442], %rd439;
$L__BB0_48:
	and.b64  	%rd443, %rd1382, 9223372032559808512;
	and.b64  	%rd444, %rd46, 4294967295;
	or.b64  	%rd1382, %rd444, %rd443;
	bra.uni 	$L__BB0_1;
$L__BB0_49:
	setp.gt.s16 	%p11, %rs1, 8;
	@%p11 bra 	$L__BB0_53;
	setp.eq.s16 	%p15, %rs1, 7;
	@%p15 bra 	$L__BB0_60;
	setp.eq.s16 	%p16, %rs1, 8;
	@%p16 bra 	$L__BB0_52;
	bra.uni 	$L__BB0_28;
$L__BB0_52:
	ld.global.u64 	%rd196, [D_ALLOC];
	add.s64 	%rd197, %rd196, 2;
	st.global.u64 	[D_ALLOC], %rd197;
	shl.b64 	%rd198, %rd196, 32;
	or.b64  	%rd199, %rd198, %rd24;
	shl.b64 	%rd200, %rd196, 3;
	add.s64 	%rd201, %rd22, %rd200;
	st.u64 	[%rd201+8], %rd199;
	ld.global.u64 	%rd202, [D_ALLOC];
	add.s64 	%rd203, %rd202, 1;
	st.global.u64 	[D_ALLOC], %rd203;
	and.b64  	%rd204, %rd1382, 4294967295;
	or.b64  	%rd205, %rd198, %rd204;
	add.s64 	%rd206, %rd205, 4294967296;
	ld.global.u64 	%rd207, [D_HEAP];
	shl.b64 	%rd208, %rd202, 3;
	add.s64 	%rd209, %rd207, %rd208;
	st.u64 	[%rd209], %rd206;
	and.b64  	%rd210, %rd202, 4294967295;
	or.b64  	%rd211, %rd210, 216172782113783808;
	ld.global.u64 	%rd212, [D_HEAP];
	add.s64 	%rd213, %rd212, %rd200;
	st.u64 	[%rd213], %rd211;
	and.b64  	%rd214, %rd196, 4294967295;
	or.b64  	%rd1382, %rd214, 576460752303423488;
	bra.uni 	$L__BB0_1;
$L__BB0_53:
	add.s16 	%rs9, %rs1, -9;
	setp.lt.u16 	%p12, %rs9, 2;
	@%p12 bra 	$L__BB0_56;
	setp.eq.s16 	%p13, %rs1, 11;
	@%p13 bra 	$L__BB0_93;
	setp.eq.s16 	%p14, %rs1, 12;
	@%p14 bra 	$L__BB0_56;
	bra.uni 	$L__BB0_28;
$L__BB0_56:
	cvt.u32.u64 	%r22, %rd1382;
	mov.b32 	%r279, 1;
	add.s16 	%rs12, %rs1, -9;
	setp.lt.u16 	%p40, %rs12, 4;
	@%p40 bra 	$L__BB0_59;
	setp.eq.s16 	%p41, %rs1, 8;
	@%p41 bra 	$L__BB0_76;
	setp.ne.s16 	%p42, %rs1, 1;
	@%p42 bra 	$L__BB0_74;
$L__BB0_59:
	mov.b32 	%r279, 2;
	bra.uni 	$L__BB0_76;
$L__BB0_60:
	cvt.u32.u64 	%r8, %rd1382;
	setp.eq.s32 	%p23, %r8, 0;
	setp.lt.u64 	%p24, %rd23, 4294967296;
	or.pred  	%p25, %p23, %p24;
	@%p25 bra 	$L__BB0_63;
	mov.b32 	%r273, 0;
$L__BB0_62:
	shl.b64 	%rd215, %rd24, 3;
	and.b64  	%rd216, %rd215, 34359738360;
	add.s64 	%rd217, %rd22, %rd216;
	ld.u64 	%rd218, [%rd217];
	and.b64  	%rd24, %rd218, 4294967295;
	cvt.u32.u64 	%r7, %rd218;
	add.s32 	%r273, %r273, 1;
	setp.lt.u32 	%p26, %r273, %r8;
	setp.ne.s32 	%p27, %r7, 0;
	and.pred  	%p28, %p26, %p27;
	@%p28 bra 	$L__BB0_62;
$L__BB0_63:
	setp.eq.s32 	%p29, %r7, 0;
	mov.b32 	%r275, 0;
	@%p29 bra 	$L__BB0_65;
	mul.wide.u32 	%rd220, %r7, 8;
	add.s64 	%rd221, %rd22, %rd220;
	ld.u32 	%r275, [%rd221+4];
$L__BB0_65:
	setp.eq.s32 	%p30, %r275, 0;
	cvt.u64.u32 	%rd222, %r275;
	and.b64  	%rd223, %rd1382, 4294967295;
	selp.b64 	%rd224, %rd223, %rd222, %p30;
	or.b64  	%rd1382, %rd224, 504403158265495552;
	bra.uni 	$L__BB0_1;
$L__BB0_66:
	cvt.u32.u64 	%r15, %rd1382;
	setp.eq.s32 	%p31, %r15, 0;
	setp.lt.u64 	%p32, %rd23, 4294967296;
	or.pred  	%p33, %p31, %p32;
	@%p33 bra 	$L__BB0_69;
	mov.b32 	%r276, 0;
$L__BB0_68:
	shl.b64 	%rd225, %rd24, 3;
	and.b64  	%rd226, %rd225, 34359738360;
	add.s64 	%rd227, %rd22, %rd226;
	ld.u64 	%rd228, [%rd227];
	and.b64  	%rd24, %rd228, 4294967295;
	cvt.u32.u64 	%r7, %rd228;
	add.s32 	%r276, %r276, 1;
	setp.lt.u32 	%p34, %r276, %r15;
	setp.ne.s32 	%p35, %r7, 0;
	and.pred  	%p36, %p34, %p35;
	@%p36 bra 	$L__BB0_68;
$L__BB0_69:
	setp.eq.s32 	%p37, %r7, 0;
	mov.b32 	%r278, 0;
	@%p37 bra 	$L__BB0_71;
	mul.wide.u32 	%rd230, %r7, 8;
	add.s64 	%rd231, %rd22, %rd230;
	ld.u32 	%r278, [%rd231+4];
$L__BB0_71:
	and.b64  	%rd232, %rd1382, 9151314442816847872;
	setp.eq.s64 	%p38, %rd232, 360287970189639680;
	selp.b16 	%rs2, 5, 6, %p38;
	setp.eq.s32 	%p39, %r278, 0;
	@%p39 bra 	$L__BB0_73;
	cvt.u64.u16 	%rd233, %rs2;
	shl.b64 	%rd234, %rd233, 56;
	and.b64  	%rd235, %rd1382, 72057589742960640;
	or.b64  	%rd236, %rd234, %rd235;
	cvt.u64.u32 	%rd237, %r278;
	or.b64  	%rd1382, %rd236, %rd237;
	bra.uni 	$L__BB0_1;
$L__BB0_73:
	cvt.u64.u16 	%rd238, %rs2;
	shl.b64 	%rd239, %rd238, 56;
	and.b64  	%rd240, %rd1382, 72057594037927935;
	or.b64  	%rd1382, %rd239, %rd240;
	bra.uni 	$L__BB0_1;
$L__BB0_74:
	and.b64  	%rd241, %rd1382, 9151314442816847872;
	setp.lt.u64 	%p43, %rd241, 864691128455135233;
	and.b64  	%rd242, %rd1382, 9079256848778919936;
	setp.gt.u64 	%p44, %rd242, 2161727821137838079;
	mov.b32 	%r279, 0;
	or.pred  	%p45, %p43, %p44;
	@%p45 bra 	$L__BB0_76;
	cvt.u32.u64 	%r141, %rd26;
	and.b32  	%r142, %r141, 127;
	add.s32 	%r279, %r142, -13;
$L__BB0_76:
	setp.eq.s32 	%p46, %r279, 0;
	@%p46 bra 	$L__BB0_84;
	and.b64  	%rd35, %rd23, -4294967296;
	and.b32  	%r25, %r279, 3;
	setp.lt.u32 	%p47, %r279, 4;
	mov.b32 	%r282, 0;
	@%p47 bra 	$L__BB0_80;
	add.s64 	%rd1387, %rd8, 16;
	and.b32  	%r282, %r279, -4;
	neg.s32 	%r281, %r282;
	add.s32 	%r280, %r22, 3;
$L__BB0_79:
	add.s32 	%r144, %r280, -2;
	add.s32 	%r145, %r280, -3;
	ld.global.u64 	%rd243, [D_ALLOC];
	add.s64 	%rd244, %rd243, 1;
	st.global.u64 	[D_ALLOC], %rd244;
	cvt.u64.u32 	%rd245, %r145;
	or.b64  	%rd246, %rd35, %rd245;
	ld.global.u64 	%rd247, [D_HEAP];
	shl.b64 	%rd248, %rd243, 3;
	add.s64 	%rd249, %rd247, %rd248;
	st.u64 	[%rd249], %rd246;
	and.b64  	%rd250, %rd243, 4294967295;
	or.b64  	%rd251, %rd250, 216172782113783808;
	ld.global.u64 	%rd252, [D_ALLOC];
	add.s64 	%rd253, %rd252, 1;
	st.global.u64 	[D_ALLOC], %rd253;
	cvt.u64.u32 	%rd254, %r144;
	or.b64  	%rd255, %rd35, %rd254;
	ld.global.u64 	%rd256, [D_HEAP];
	shl.b64 	%rd257, %rd252, 3;
	add.s64 	%rd258, %rd256, %rd257;
	st.u64 	[%rd258], %rd255;
	and.b64  	%rd259, %rd252, 4294967295;
	or.b64  	%rd260, %rd259, 216172782113783808;
	st.local.v2.u64 	[%rd1387+-16], {%rd251, %rd260};
	add.s32 	%r146, %r280, -1;
	ld.global.u64 	%rd261, [D_ALLOC];
	add.s64 	%rd262, %rd261, 1;
	st.global.u64 	[D_ALLOC], %rd262;
	cvt.u64.u32 	%rd263, %r146;
	or.b64  	%rd264, %rd35, %rd263;
	ld.global.u64 	%rd265, [D_HEAP];
	shl.b64 	%rd266, %rd261, 3;
	add.s64 	%rd267, %rd265, %rd266;
	st.u64 	[%rd267], %rd264;
	and.b64  	%rd268, %rd261, 4294967295;
	or.b64  	%rd269, %rd268, 216172782113783808;
	ld.global.u64 	%rd270, [D_ALLOC];
	add.s64 	%rd271, %rd270, 1;
	st.global.u64 	[D_ALLOC], %rd271;
	cvt.u64.u32 	%rd272, %r280;
	or.b64  	%rd273, %rd35, %rd272;
	ld.global.u64 	%rd274, [D_HEAP];
	shl.b64 	%rd275, %rd270, 3;
	add.s64 	%rd276, %rd274, %rd275;
	st.u64 	[%rd276], %rd273;
	and.b64  	%rd277, %rd270, 4294967295;
	or.b64  	%rd278, %rd277, 216172782113783808;
	st.local.v2.u64 	[%rd1387], {%rd269, %rd278};
	add.s32 	%r281, %r281, 4;
	add.s64 	%rd1387, %rd1387, 32;
	add.s32 	%r280, %r280, 4;
	setp.ne.s32 	%p48, %r281, 0;
	@%p48 bra 	$L__BB0_79;
$L__BB0_80:
	setp.eq.s32 	%p49, %r25, 0;
	@%p49 bra 	$L__BB0_84;
	add.s32 	%r34, %r282, %r22;
	ld.global.u64 	%rd279, [D_ALLOC];
	add.s64 	%rd280, %rd279, 1;
	st.global.u64 	[D_ALLOC], %rd280;
	cvt.u64.u32 	%rd281, %r34;
	or.b64  	%rd282, %rd35, %rd281;
	ld.global.u64 	%rd283, [D_HEAP];
	shl.b64 	%rd284, %rd279, 3;
	add.s64 	%rd285, %rd283, %rd284;
	st.u64 	[%rd285], %rd282;
	and.b64  	%rd286, %rd279, 4294967295;
	or.b64  	%rd287, %rd286, 216172782113783808;
	mul.wide.u32 	%rd288, %r282, 8;
	add.s64 	%rd39, %rd8, %rd288;
	st.local.u64 	[%rd39], %rd287;
	setp.eq.s32 	%p50, %r25, 1;
	@%p50 bra 	$L__BB0_84;
	add.s32 	%r147, %r34, 1;
	ld.global.u64 	%rd289, [D_ALLOC];
	add.s64 	%rd290, %rd289, 1;
	st.global.u64 	[D_ALLOC], %rd290;
	cvt.u64.u32 	%rd291, %r147;
	or.b64  	%rd292, %rd35, %rd291;
	ld.global.u64 	%rd293, [D_HEAP];
	shl.b64 	%rd294, %rd289, 3;
	add.s64 	%rd295, %rd293, %rd294;
	st.u64 	[%rd295], %rd292;
	and.b64  	%rd296, %rd289, 4294967295;
	or.b64  	%rd297, %rd296, 216172782113783808;
	st.local.u64 	[%rd39+8], %rd297;
	setp.eq.s32 	%p51, %r25, 2;
	@%p51 bra 	$L__BB0_84;
	add.s32 	%r148, %r34, 2;
	ld.global.u64 	%rd298, [D_ALLOC];
	add.s64 	%rd299, %rd298, 1;
	st.global.u64 	[D_ALLOC], %rd299;
	cvt.u64.u32 	%rd300, %r148;
	or.b64  	%rd301, %rd35, %rd300;
	ld.global.u64 	%rd302, [D_HEAP];
	shl.b64 	%rd303, %rd298, 3;
	add.s64 	%rd304, %rd302, %rd303;
	st.u64 	[%rd304], %rd301;
	and.b64  	%rd305, %rd298, 4294967295;
	or.b64  	%rd306, %rd305, 216172782113783808;
	st.local.u64 	[%rd39+16], %rd306;
$L__BB0_84:
	setp.eq.s32 	%p52, %r279, 0;
	cvt.u64.u32 	%rd307, %r279;
	ld.global.u64 	%rd40, [D_ALLOC];
	add.s64 	%rd308, %rd40, %rd307;
	st.global.u64 	[D_ALLOC], %rd308;
	cvt.u32.u64 	%r35, %rd40;
	@%p52 bra 	$L__BB0_92;
	and.b32  	%r36, %r279, 3;
	setp.lt.u32 	%p53, %r279, 4;
	mov.b32 	%r284, 0;
	@%p53 bra 	$L__BB0_88;
	and.b32  	%r284, %r279, -4;
	mov.b32 	%r283, 0;
$L__BB0_87:
	mul.wide.u32 	%rd309, %r283, 8;
	add.s64 	%rd310, %rd8, %rd309;
	ld.local.v2.u64 	{%rd311, %rd312}, [%rd310];
	ld.global.u64 	%rd313, [D_HEAP];
	add.s32 	%r151, %r283, %r35;
	mul.wide.u32 	%rd314, %r151, 8;
	add.s64 	%rd315, %rd313, %rd314;
	st.u64 	[%rd315], %rd311;
	ld.global.u64 	%rd316, [D_HEAP];
	add.s32 	%r152, %r151, 1;
	mul.wide.u32 	%rd317, %r152, 8;
	add.s64 	%rd318, %rd316, %rd317;
	st.u64 	[%rd318], %rd312;
	ld.local.v2.u64 	{%rd319, %rd320}, [%rd310+16];
	ld.global.u64 	%rd321, [D_HEAP];
	add.s32 	%r153, %r151, 2;
	mul.wide.u32 	%rd322, %r153, 8;
	add.s64 	%rd323, %rd321, %rd322;
	st.u64 	[%rd323], %rd319;
	ld.global.u64 	%rd324, [D_HEAP];
	add.s32 	%r154, %r151, 3;
	mul.wide.u32 	%rd325, %r154, 8;
	add.s64 	%rd326, %rd324, %rd325;
	st.u64 	[%rd326], %rd320;
	add.s32 	%r283, %r283, 4;
	setp.ne.s32 	%p54, %r283, %r284;
	@%p54 bra 	$L__BB0_87;
$L__BB0_88:
	setp.eq.s32 	%p55, %r36, 0;
	@%p55 bra 	$L__BB0_92;
	mul.wide.u32 	%rd327, %r284, 8;
	add.s64 	%rd41, %rd8, %rd327;
	ld.local.u64 	%rd328, [%rd41];
	ld.global.u64 	%rd329, [D_HEAP];
	add.s32 	%r41, %r284, %r35;
	mul.wide.u32 	%rd330, %r41, 8;
	add.s64 	%rd331, %rd329, %rd330;
	st.u64 	[%rd331], %rd328;
	setp.eq.s32 	%p56, %r36, 1;
	@%p56 bra 	$L__BB0_92;
	ld.local.u64 	%rd332, [%rd41+8];
	ld.global.u64 	%rd333, [D_HEAP];
	add.s32 	%r155, %r41, 1;
	mul.wide.u32 	%rd334, %r155, 8;
	add.s64 	%rd335, %rd333, %rd334;
	st.u64 	[%rd335], %rd332;
	setp.eq.s32 	%p57, %r36, 2;
	@%p57 bra 	$L__BB0_92;
	ld.local.u64 	%rd336, [%rd41+16];
	ld.global.u64 	%rd337, [D_HEAP];
	add.s32 	%r156, %r41, 2;
	mul.wide.u32 	%rd338, %r156, 8;
	add.s64 	%rd339, %rd337, %rd338;
	st.u64 	[%rd339], %rd336;
$L__BB0_92:
	and.b64  	%rd340, %rd1382, 9223372032559808512;
	and.b64  	%rd341, %rd40, 4294967295;
	or.b64  	%rd1382, %rd341, %rd340;
	bra.uni 	$L__BB0_1;
$L__BB0_93:
	ld.global.u64 	%rd147, [D_ALLOC];
	add.s64 	%rd148, %rd147, 2;
	st.global.u64 	[D_ALLOC], %rd148;
	shl.b64 	%rd149, %rd147, 32;
	or.b64  	%rd150, %rd149, %rd24;
	shl.b64 	%rd151, %rd147, 3;
	add.s64 	%rd152, %rd22, %rd151;
	st.u64 	[%rd152+8], %rd150;
	ld.global.u64 	%rd153, [D_ALLOC];
	add.s64 	%rd154, %rd153, 1;
	st.global.u64 	[D_ALLOC], %rd154;
	and.b64  	%rd155, %rd23, -4294967296;
	and.b64  	%rd156, %rd1382, 4294967295;
	or.b64  	%rd157, %rd156, %rd155;
	ld.global.u64 	%rd158, [D_HEAP];
	shl.b64 	%rd159, %rd153, 3;
	add.s64 	%rd160, %rd158, %rd159;
	st.u64 	[%rd160], %rd157;
	and.b64  	%rd161, %rd153, 4294967295;
	or.b64  	%rd162, %rd161, 216172782113783808;
	ld.global.u64 	%rd163, [D_HEAP];
	add.s64 	%rd164, %rd163, %rd151;
	st.u64 	[%rd164], %rd162;
	ld.global.u64 	%rd165, [D_ALLOC];
	add.s64 	%rd166, %rd165, 1;
	st.global.u64 	[D_ALLOC], %rd166;
	ld.global.u64 	%rd167, [D_HEAP];
	shl.b64 	%rd168, %rd165, 3;
	add.s64 	%rd169, %rd167, %rd168;
	st.u64 	[%rd169], %rd157;
	and.b64  	%rd170, %rd165, 4294967295;
	or.b64  	%rd171, %rd170, 216172782113783808;
	add.s64 	%rd172, %rd1382, 1;
	ld.global.u64 	%rd173, [D_ALLOC];
	add.s64 	%rd174, %rd173, 1;
	st.global.u64 	[D_ALLOC], %rd174;
	and.b64  	%rd175, %rd172, 4294967295;
	or.b64  	%rd176, %rd149, %rd175;
	add.s64 	%rd177, %rd176, 4294967296;
	ld.global.u64 	%rd178, [D_HEAP];
	shl.b64 	%rd179, %rd173, 3;
	add.s64 	%rd180, %rd178, %rd179;
	st.u64 	[%rd180], %rd177;
	and.b64  	%rd181, %rd173, 4294967295;
	or.b64  	%rd182, %rd181, 216172782113783808;
	ld.global.u64 	%rd183, [D_ALLOC];
	add.s64 	%rd184, %rd183, 2;
	st.global.u64 	[D_ALLOC], %rd184;
	and.b64  	%rd185, %rd1382, 72057589742960640;
	ld.global.u64 	%rd186, [D_HEAP];
	and.b64  	%rd187, %rd183, 4294967295;
	shl.b64 	%rd188, %rd183, 3;
	and.b64  	%rd189, %rd188, 34359738360;
	add.s64 	%rd190, %rd186, %rd189;
	st.u64 	[%rd190], %rd171;
	ld.global.u64 	%rd191, [D_HEAP];
	add.s64 	%rd192, %rd188, 8;
	and.b64  	%rd193, %rd192, 34359738360;
	add.s64 	%rd194, %rd191, %rd193;
	st.u64 	[%rd194], %rd182;
	or.b64  	%rd195, %rd185, %rd187;
	or.b64  	%rd1382, %rd195, 792633534417207296;
	bra.uni 	$L__BB0_1;
$L__BB0_94:
	setp.eq.s32 	%p76, %r271, 0;
	@%p76 bra 	$L__BB0_220;
$L__BB0_95:
	mov.u32 	%r58, %r271;
	ld.global.u64 	%rd468, [D_STACK];
	add.s32 	%r271, %r58, -1;
	mul.wide.u32 	%rd469, %r271, 8;
	add.s64 	%rd50, %rd468, %rd469;
	ld.u64 	%rd51, [%rd50];
	shr.u64 	%rd470, %rd51, 56;
	cvt.u16.u64 	%rs16, %rd470;
	and.b16  	%rs15, %rs16, 127;
	add.s16 	%rs17, %rs15, -5;
	setp.lt.u16 	%p77, %rs17, 2;
	@%p77 bra 	$L__BB0_122;
	setp.eq.s16 	%p78, %rs15, 12;
	@%p78 bra 	$L__BB0_111;
	setp.ne.s16 	%p79, %rs15, 9;
	@%p79 bra 	$L__BB0_218;
	ld.global.u64 	%rd52, [D_HEAP];
	add.s64 	%rd669, %rd51, 1;
	and.b64  	%rd53, %rd669, 4294967295;
	shl.b64 	%rd670, %rd669, 3;
	and.b64  	%rd671, %rd670, 34359738360;
	add.s64 	%rd54, %rd52, %rd671;
	ld.u64 	%rd55, [%rd54];
	shr.u64 	%rd672, %rd49, 56;
	cvt.u16.u64 	%rs21, %rd672;
	and.b16  	%rs20, %rs21, 127;
	setp.gt.s16 	%p92, %rs20, 3;
	@%p92 bra 	$L__BB0_101;
	setp.lt.u16 	%p98, %rs20, 2;
	@%p98 bra 	$L__BB0_100;
	bra.uni 	$L__BB0_110;
$L__BB0_100:
	ld.global.u64 	%rd722, [D_ITRS];
	add.s64 	%rd723, %rd722, 1;
	st.global.u64 	[D_ITRS], %rd723;
	ld.global.u64 	%rd724, [D_ALLOC];
	add.s64 	%rd725, %rd724, 2;
	st.global.u64 	[D_ALLOC], %rd725;
	and.b64  	%rd726, %rd724, 4294967295;
	shl.b64 	%rd727, %rd724, 3;
	and.b64  	%rd728, %rd727, 34359738360;
	add.s64 	%rd729, %rd52, %rd728;
	st.u64 	[%rd729], %rd49;
	ld.global.u64 	%rd730, [D_HEAP];
	add.s64 	%rd731, %rd727, 8;
	and.b64  	%rd732, %rd731, 34359738360;
	add.s64 	%rd733, %rd730, %rd732;
	st.u64 	[%rd733], %rd55;
	or.b64  	%rd49, %rd726, 72057594037927936;
	bra.uni 	$L__BB0_218;
$L__BB0_101:
	setp.gt.s16 	%p93, %rs20, 7;
	@%p93 bra 	$L__BB0_104;
	setp.eq.s16 	%p97, %rs20, 4;
	@%p97 bra 	$L__BB0_103;
	bra.uni 	$L__BB0_110;
$L__BB0_103:
	ld.global.u64 	%rd720, [D_ITRS];
	add.s64 	%rd721, %rd720, 1;
	st.global.u64 	[D_ITRS], %rd721;
	mov.b64 	%rd49, 288230376151711744;
	bra.uni 	$L__BB0_218;
$L__BB0_104:
	setp.eq.s16 	%p94, %rs20, 8;
	@%p94 bra 	$L__BB0_108;
	setp.eq.s16 	%p95, %rs20, 10;
	@%p95 bra 	$L__BB0_109;
	setp.eq.s16 	%p96, %rs20, 12;
	@%p96 bra 	$L__BB0_107;
	bra.uni 	$L__BB0_110;
$L__BB0_107:
	st.global.u32 	[D_S_POS], %r58;
	st.u64 	[%rd50], %rd49;
	mov.u64 	%rd1382, %rd55;
	mov.u32 	%r271, %r58;
	bra.uni 	$L__BB0_1;
$L__BB0_108:
	st.global.u32 	[D_S_POS], %r271;
	ld.global.u64 	%rd713, [D_ITRS];
	add.s64 	%rd714, %rd713, 1;
	st.global.u64 	[D_ITRS], %rd714;
	shl.b64 	%rd715, %rd49, 3;
	and.b64  	%rd716, %rd715, 34359738360;
	add.s64 	%rd717, %rd52, %rd716;
	ld.u64 	%rd1382, [%rd717];
	or.b64  	%rd718, %rd55, -9223372036854775808;
	st.u64 	[%rd717], %rd718;
	bra.uni 	$L__BB0_1;
$L__BB0_109:
	st.global.u32 	[D_S_POS], %r271;
	ld.global.u64 	%rd673, [D_ITRS];
	add.s64 	%rd674, %rd673, 1;
	st.global.u64 	[D_ITRS], %rd674;
	and.b64  	%rd675, %rd49, 72057589742960640;
	ld.u64 	%rd676, [%rd54];
	shl.b64 	%rd677, %rd49, 3;
	add.s64 	%rd678, %rd677, 8;
	and.b64  	%rd679, %rd678, 34359738360;
	add.s64 	%rd680, %rd52, %rd679;
	ld.u64 	%rd681, [%rd680];
	ld.global.u64 	%rd682, [D_ALLOC];
	add.s64 	%rd683, %rd682, 3;
	st.global.u64 	[D_ALLOC], %rd683;
	add.s64 	%rd684, %rd682, 2;
	shl.b64 	%rd685, %rd682, 3;
	add.s64 	%rd686, %rd52, %rd685;
	st.u64 	[%rd686+16], %rd676;
	and.b64  	%rd687, %rd684, 4294967295;
	or.b64  	%rd688, %rd687, %rd675;
	or.b64  	%rd689, %rd688, 360287970189639680;
	or.b64  	%rd690, %rd688, 432345564227567616;
	ld.global.u64 	%rd691, [D_HEAP];
	add.s64 	%rd692, %rd691, %rd679;
	st.u64 	[%rd692], %rd689;
	and.b64  	%rd693, %rd49, 4294967295;
	or.b64  	%rd694, %rd693, 648518346341351424;
	ld.global.u64 	%rd695, [D_HEAP];
	and.b64  	%rd696, %rd682, 4294967295;
	and.b64  	%rd697, %rd685, 34359738360;
	add.s64 	%rd698, %rd695, %rd697;
	st.u64 	[%rd698], %rd681;
	ld.global.u64 	%rd699, [D_HEAP];
	add.s64 	%rd700, %rd685, 8;
	and.b64  	%rd701, %rd700, 34359738360;
	add.s64 	%rd702, %rd699, %rd701;
	st.u64 	[%rd702], %rd690;
	or.b64  	%rd703, %rd696, 648518346341351424;
	ld.global.u64 	%rd704, [D_HEAP];
	and.b64  	%rd705, %rd51, 4294967295;
	shl.b64 	%rd706, %rd51, 3;
	and.b64  	%rd707, %rd706, 34359738360;
	add.s64 	%rd708, %rd704, %rd707;
	st.u64 	[%rd708], %rd694;
	ld.global.u64 	%rd709, [D_HEAP];
	shl.b64 	%rd710, %rd53, 3;
	add.s64 	%rd711, %rd709, %rd710;
	st.u64 	[%rd711], %rd703;
	or.b64  	%rd712, %rd675, %rd705;
	or.b64  	%rd1382, %rd712, 720575940379279360;
	bra.uni 	$L__BB0_1;
$L__BB0_110:
	ld.global.u64 	%rd734, [D_ALLOC];
	add.s64 	%rd735, %rd734, 2;
	st.global.u64 	[D_ALLOC], %rd735;
	and.b64  	%rd736, %rd734, 4294967295;
	shl.b64 	%rd737, %rd734, 3;
	and.b64  	%rd738, %rd737, 34359738360;
	add.s64 	%rd739, %rd52, %rd738;
	st.u64 	[%rd739], %rd49;
	ld.global.u64 	%rd740, [D_HEAP];
	add.s64 	%rd741, %rd737, 8;
	and.b64  	%rd742, %rd741, 34359738360;
	add.s64 	%rd743, %rd740, %rd742;
	st.u64 	[%rd743], %rd55;
	or.b64  	%rd49, %rd736, 648518346341351424;
	bra.uni 	$L__BB0_218;
$L__BB0_111:
	shr.u64 	%rd60, %rd49, 56;
	cvt.u16.u64 	%rs19, %rd60;
	and.b16  	%rs18, %rs19, 127;
	setp.eq.s16 	%p80, %rs18, 4;
	@%p80 bra 	$L__BB0_222;
	setp.eq.s16 	%p81, %rs18, 10;
	@%p81 bra 	$L__BB0_113;
	bra.uni 	$L__BB0_114;
$L__BB0_113:
	st.global.u32 	[D_S_POS], %r271;
	ld.global.u64 	%rd471, [D_ITRS];
	add.s64 	%rd472, %rd471, 1;
	st.global.u64 	[D_ITRS], %rd472;
	and.b64  	%rd473, %rd49, 72057589742960640;
	ld.global.u64 	%rd474, [D_ALLOC];
	add.s64 	%rd475, %rd474, 1;
	st.global.u64 	[D_ALLOC], %rd475;
	ld.global.u64 	%rd476, [D_HEAP];
	shl.b64 	%rd477, %rd474, 3;
	add.s64 	%rd478, %rd476, %rd477;
	st.u64 	[%rd478], %rd51;
	and.b64  	%rd479, %rd474, 4294967295;
	or.b64  	%rd480, %rd479, %rd473;
	or.b64  	%rd481, %rd480, 360287970189639680;
	ld.global.u64 	%rd482, [D_HEAP];
	shl.b64 	%rd483, %rd49, 3;
	and.b64  	%rd484, %rd483, 34359738360;
	add.s64 	%rd485, %rd482, %rd484;
	ld.u64 	%rd486, [%rd485];
	add.s64 	%rd487, %rd483, 8;
	and.b64  	%rd488, %rd487, 34359738360;
	add.s64 	%rd489, %rd482, %rd488;
	ld.u64 	%rd490, [%rd489];
	ld.global.u64 	%rd491, [D_ALLOC];
	add.s64 	%rd492, %rd491, 2;
	st.global.u64 	[D_ALLOC], %rd492;
	or.b64  	%rd493, %rd480, 432345564227567616;
	and.b64  	%rd494, %rd491, 4294967295;
	shl.b64 	%rd495, %rd491, 3;
	and.b64  	%rd496, %rd495, 34359738360;
	add.s64 	%rd497, %rd482, %rd496;
	st.u64 	[%rd497], %rd481;
	ld.global.u64 	%rd498, [D_HEAP];
	add.s64 	%rd499, %rd495, 8;
	and.b64  	%rd500, %rd499, 34359738360;
	add.s64 	%rd501, %rd498, %rd500;
	st.u64 	[%rd501], %rd486;
	ld.global.u64 	%rd502, [D_ALLOC];
	add.s64 	%rd503, %rd502, 2;
	st.global.u64 	[D_ALLOC], %rd503;
	or.b64  	%rd504, %rd494, 648518346341351424;
	ld.global.u64 	%rd505, [D_HEAP];
	and.b64  	%rd506, %rd502, 4294967295;
	shl.b64 	%rd507, %rd502, 3;
	and.b64  	%rd508, %rd507, 34359738360;
	add.s64 	%rd509, %rd505, %rd508;
	st.u64 	[%rd509], %rd493;
	ld.global.u64 	%rd510, [D_HEAP];
	add.s64 	%rd511, %rd507, 8;
	and.b64  	%rd512, %rd511, 34359738360;
	add.s64 	%rd513, %rd510, %rd512;
	st.u64 	[%rd513], %rd490;
	or.b64  	%rd514, %rd506, 648518346341351424;
	ld.global.u64 	%rd515, [D_ALLOC];
	add.s64 	%rd516, %rd515, 2;
	st.global.u64 	[D_ALLOC], %rd516;
	ld.global.u64 	%rd517, [D_HEAP];
	and.b64  	%rd518, %rd515, 4294967295;
	shl.b64 	%rd519, %rd515, 3;
	and.b64  	%rd520, %rd519, 34359738360;
	add.s64 	%rd521, %rd517, %rd520;
	st.u64 	[%rd521], %rd504;
	ld.global.u64 	%rd522, [D_HEAP];
	add.s64 	%rd523, %rd519, 8;
	and.b64  	%rd524, %rd523, 34359738360;
	add.s64 	%rd525, %rd522, %rd524;
	st.u64 	[%rd525], %rd514;
	or.b64  	%rd526, %rd473, %rd518;
	or.b64  	%rd1382, %rd526, 720575940379279360;
	bra.uni 	$L__BB0_1;
$L__BB0_114:
	and.b64  	%rd530, %rd49, 9151314442816847872;
	setp.lt.u64 	%p82, %rd530, 864691128455135233;
	and.b64  	%rd531, %rd49, 9079256848778919936;
	setp.gt.u64 	%p83, %rd531, 2161727821137838079;
	or.pred  	%p84, %p82, %p83;
	@%p84 bra 	$L__BB0_121;
	st.global.u32 	[D_S_POS], %r271;
	ld.global.u64 	%rd543, [D_ITRS];
	add.s64 	%rd544, %rd543, 1;
	st.global.u64 	[D_ITRS], %rd544;
	cvt.u32.u64 	%r177, %rd60;
	and.b32  	%r60, %r177, 127;
	add.s32 	%r61, %r60, -13;
	xor.b64  	%rd545, %rd51, %rd49;
	and.b64  	%rd546, %rd545, 72057589742960640;
	setp.ne.s64 	%p85, %rd546, 0;
	@%p85 bra 	$L__BB0_120;
	ld.global.u64 	%rd563, [D_HEAP];
	shl.b64 	%rd564, %rd51, 3;
	and.b64  	%rd565, %rd564, 34359738360;
	add.s64 	%rd566, %rd563, %rd565;
	ld.u64 	%rd1382, [%rd566];
	setp.eq.s32 	%p86, %r61, 0;
	@%p86 bra 	$L__BB0_1;
	cvt.u32.u64 	%r62, %rd49;
	add.s32 	%r179, %r60, -14;
	and.b32  	%r63, %r61, 3;
	setp.lt.u32 	%p87, %r179, 3;
	mov.b32 	%r272, 0;
	@%p87 bra 	$L__BB0_15;
	and.b32  	%r272, %r61, -4;
	mov.b32 	%r291, 0;
$L__BB0_119:
	ld.global.u64 	%rd568, [D_HEAP];
	add.s32 	%r181, %r291, %r62;
	mul.wide.u32 	%rd569, %r181, 8;
	add.s64 	%rd570, %rd568, %rd569;
	ld.u64 	%rd571, [%rd570];
	ld.global.u64 	%rd572, [D_ALLOC];
	add.s64 	%rd573, %rd572, 2;
	st.global.u64 	[D_ALLOC], %rd573;
	and.b64  	%rd574, %rd572, 4294967295;
	shl.b64 	%rd575, %rd572, 3;
	and.b64  	%rd576, %rd575, 34359738360;
	add.s64 	%rd577, %rd568, %rd576;
	st.u64 	[%rd577], %rd1382;
	ld.global.u64 	%rd578, [D_HEAP];
	add.s64 	%rd579, %rd575, 8;
	and.b64  	%rd580, %rd579, 34359738360;
	add.s64 	%rd581, %rd578, %rd580;
	st.u64 	[%rd581], %rd571;
	or.b64  	%rd582, %rd574, 648518346341351424;
	ld.global.u64 	%rd583, [D_HEAP];
	add.s32 	%r182, %r181, 1;
	mul.wide.u32 	%rd584, %r182, 8;
	add.s64 	%rd585, %rd583, %rd584;
	ld.u64 	%rd586, [%rd585];
	ld.global.u64 	%rd587, [D_ALLOC];
	add.s64 	%rd588, %rd587, 2;
	st.global.u64 	[D_ALLOC], %rd588;
	and.b64  	%rd589, %rd587, 4294967295;
	shl.b64 	%rd590, %rd587, 3;
	and.b64  	%rd591, %rd590, 34359738360;
	add.s64 	%rd592, %rd583, %rd591;
	st.u64 	[%rd592], %rd582;
	ld.global.u64 	%rd593, [D_HEAP];
	add.s64 	%rd594, %rd590, 8;
	and.b64  	%rd595, %rd594, 34359738360;
	add.s64 	%rd596, %rd593, %rd595;
	st.u64 	[%rd596], %rd586;
	or.b64  	%rd597, %rd589, 648518346341351424;
	ld.global.u64 	%rd598, [D_HEAP];
	add.s32 	%r183, %r181, 2;
	mul.wide.u32 	%rd599, %r183, 8;
	add.s64 	%rd600, %rd598, %rd599;
	ld.u64 	%rd601, [%rd600];
	ld.global.u64 	%rd602, [D_ALLOC];
	add.s64 	%rd603, %rd602, 2;
	st.global.u64 	[D_ALLOC], %rd603;
	and.b64  	%rd604, %rd602, 4294967295;
	shl.b64 	%rd605, %rd602, 3;
	and.b64  	%rd606, %rd605, 34359738360;
	add.s64 	%rd607, %rd598, %rd606;
	st.u64 	[%rd607], %rd597;
	ld.global.u64 	%rd608, [D_HEAP];
	add.s64 	%rd609, %rd605, 8;
	and.b64  	%rd610, %rd609, 34359738360;
	add.s64 	%rd611, %rd608, %rd610;
	st.u64 	[%rd611], %rd601;
	or.b64  	%rd612, %rd604, 648518346341351424;
	ld.global.u64 	%rd613, [D_HEAP];
	add.s32 	%r184, %r181, 3;
	mul.wide.u32 	%rd614, %r184, 8;
	add.s64 	%rd615, %rd613, %rd614;
	ld.u64 	%rd616, [%rd615];
	ld.global.u64 	%rd617, [D_ALLOC];
	add.s64 	%rd618, %rd617, 2;
	st.global.u64 	[D_ALLOC], %rd618;
	and.b64  	%rd619, %rd617, 4294967295;
	shl.b64 	%rd620, %rd617, 3;
	and.b64  	%rd621, %rd620, 34359738360;
	add.s64 	%rd622, %rd613, %rd621;
	st.u64 	[%rd622], %rd612;
	ld.global.u64 	%rd623, [D_HEAP];
	add.s64 	%rd624, %rd620, 8;
	and.b64  	%rd625, %rd624, 34359738360;
	add.s64 	%rd626, %rd623, %rd625;
	st.u64 	[%rd626], %rd616;
	or.b64  	%rd1382, %rd619, 648518346341351424;
	add.s32 	%r291, %r291, 4;
	setp.eq.s32 	%p88, %r291, %r272;
	@%p88 bra 	$L__BB0_15;
	bra.uni 	$L__BB0_119;
$L__BB0_120:
	ld.global.u64 	%rd547, [D_HEAP];
	shl.b64 	%rd548, %rd51, 3;
	add.s64 	%rd549, %rd548, 8;
	and.b64  	%rd550, %rd549, 34359738360;
	add.s64 	%rd551, %rd547, %rd550;
	ld.u64 	%rd552, [%rd551];
	ld.global.u64 	%rd553, [D_ALLOC];
	add.s64 	%rd554, %rd553, 2;
	st.global.u64 	[D_ALLOC], %rd554;
	and.b64  	%rd555, %rd553, 4294967295;
	shl.b64 	%rd556, %rd553, 3;
	and.b64  	%rd557, %rd556, 34359738360;
	add.s64 	%rd558, %rd547, %rd557;
	st.u64 	[%rd558], %rd552;
	ld.global.u64 	%rd559, [D_HEAP];
	add.s64 	%rd560, %rd556, 8;
	and.b64  	%rd561, %rd560, 34359738360;
	add.s64 	%rd562, %rd559, %rd561;
	st.u64 	[%rd562], %rd49;
	or.b64  	%rd1382, %rd555, 648518346341351424;
	bra.uni 	$L__BB0_1;
$L__BB0_121:
	ld.global.u64 	%rd532, [D_ALLOC];
	add.s64 	%rd533, %rd532, 2;
	st.global.u64 	[D_ALLOC], %rd533;
	ld.global.u64 	%rd534, [D_HEAP];
	and.b64  	%rd535, %rd532, 4294967295;
	shl.b64 	%rd536, %rd532, 3;
	and.b64  	%rd537, %rd536, 34359738360;
	add.s64 	%rd538, %rd534, %rd537;
	st.u64 	[%rd538], %rd51;
	ld.global.u64 	%rd539, [D_HEAP];
	add.s64 	%rd540, %rd536, 8;
	and.b64  	%rd541, %rd540, 34359738360;
	add.s64 	%rd542, %rd539, %rd541;
	st.u64 	[%rd542], %rd49;
	or.b64  	%rd49, %rd535, 648518346341351424;
	bra.uni 	$L__BB0_218;
$L__BB0_122:
	and.b64  	%rd67, %rd51, 9151314442816847872;
	shr.u64 	%rd68, %rd49, 56;
	cvt.u16.u64 	%rs23, %rd68;
	and.b16  	%rs3, %rs23, 127;
	setp.gt.s16 	%p99, %rs3, 3;
	@%p99 bra 	$L__BB0_151;
	setp.eq.s16 	%p105, %rs3, 0;
	@%p105 bra 	$L__BB0_153;
	setp.eq.s16 	%p106, %rs3, 1;
	@%p106 bra 	$L__BB0_125;
	bra.uni 	$L__BB0_189;
$L__BB0_125:
	st.global.u32 	[D_S_POS], %r271;
	ld.global.u64 	%rd855, [D_ITRS];
	add.s64 	%rd856, %rd855, 1;
	st.global.u64 	[D_ITRS], %rd856;
	mov.b32 	%r299, 1;
	add.s16 	%rs25, %rs3, -9;
	setp.lt.u16 	%p111, %rs25, 4;
	@%p111 bra 	$L__BB0_128;
	setp.eq.s16 	%p112, %rs3, 8;
	@%p112 bra 	$L__BB0_129;
	setp.ne.s16 	%p113, %rs3, 1;
	@%p113 bra 	$L__BB0_186;
$L__BB0_128:
	mov.b32 	%r299, 2;
$L__BB0_129:
	cvt.u32.u64 	%r91, %rd49;
	and.b64  	%rd87, %rd51, 72057589742960640;
	max.u32 	%r92, %r299, 1;
	and.b32  	%r93, %r92, 3;
	setp.lt.u32 	%p118, %r299, 4;
	mov.b32 	%r301, 0;
	@%p118 bra 	$L__BB0_132;
	and.b32  	%r301, %r92, -4;
	mov.b32 	%r300, 0;
$L__BB0_131:
	ld.global.u64 	%rd859, [D_HEAP];
	add.s32 	%r193, %r300, %r91;
	mul.wide.u32 	%rd860, %r193, 8;
	add.s64 	%rd861, %rd859, %rd860;
	ld.u64 	%rd862, [%rd861];
	ld.global.u64 	%rd863, [D_ALLOC];
	add.s64 	%rd864, %rd863, 1;
	st.global.u64 	[D_ALLOC], %rd864;
	shl.b64 	%rd865, %rd863, 3;
	add.s64 	%rd866, %rd859, %rd865;
	st.u64 	[%rd866], %rd862;
	and.b64  	%rd867, %rd863, 4294967295;
	or.b64  	%rd868, %rd867, %rd87;
	or.b64  	%rd869, %rd868, 360287970189639680;
	or.b64  	%rd870, %rd868, 432345564227567616;
	mul.wide.u32 	%rd871, %r300, 8;
	add.s64 	%rd872, %rd3, %rd871;
	add.s64 	%rd873, %rd4, %rd871;
	ld.global.u64 	%rd874, [D_HEAP];
	add.s32 	%r194, %r193, 1;
	mul.wide.u32 	%rd875, %r194, 8;
	add.s64 	%rd876, %rd874, %rd875;
	ld.u64 	%rd877, [%rd876];
	ld.global.u64 	%rd878, [D_ALLOC];
	add.s64 	%rd879, %rd878, 1;
	st.global.u64 	[D_ALLOC], %rd879;
	shl.b64 	%rd880, %rd878, 3;
	add.s64 	%rd881, %rd874, %rd880;
	st.u64 	[%rd881], %rd877;
	and.b64  	%rd882, %rd878, 4294967295;
	or.b64  	%rd883, %rd882, %rd87;
	or.b64  	%rd884, %rd883, 360287970189639680;
	or.b64  	%rd885, %rd883, 432345564227567616;
	st.local.v2.u64 	[%rd872], {%rd869, %rd884};
	st.local.v2.u64 	[%rd873], {%rd870, %rd885};
	ld.global.u64 	%rd886, [D_HEAP];
	add.s32 	%r195, %r193, 2;
	mul.wide.u32 	%rd887, %r195, 8;
	add.s64 	%rd888, %rd886, %rd887;
	ld.u64 	%rd889, [%rd888];
	ld.global.u64 	%rd890, [D_ALLOC];
	add.s64 	%rd891, %rd890, 1;
	st.global.u64 	[D_ALLOC], %rd891;
	shl.b64 	%rd892, %rd890, 3;
	add.s64 	%rd893, %rd886, %rd892;
	st.u64 	[%rd893], %rd889;
	and.b64  	%rd894, %rd890, 4294967295;
	or.b64  	%rd895, %rd894, %rd87;
	or.b64  	%rd896, %rd895, 360287970189639680;
	or.b64  	%rd897, %rd895, 432345564227567616;
	ld.global.u64 	%rd898, [D_HEAP];
	add.s32 	%r196, %r193, 3;
	mul.wide.u32 	%rd899, %r196, 8;
	add.s64 	%rd900, %rd898, %rd899;
	ld.u64 	%rd901, [%rd900];
	ld.global.u64 	%rd902, [D_ALLOC];
	add.s64 	%rd903, %rd902, 1;
	st.global.u64 	[D_ALLOC], %rd903;
	shl.b64 	%rd904, %rd902, 3;
	add.s64 	%rd905, %rd898, %rd904;
	st.u64 	[%rd905], %rd901;
	and.b64  	%rd906, %rd902, 4294967295;
	or.b64  	%rd907, %rd906, %rd87;
	or.b64  	%rd908, %rd907, 360287970189639680;
	or.b64  	%rd909, %rd907, 432345564227567616;
	st.local.v2.u64 	[%rd872+16], {%rd896, %rd908};
	st.local.v2.u64 	[%rd873+16], {%rd897, %rd909};
	add.s32 	%r300, %r300, 4;
	setp.ne.s32 	%p119, %r300, %r301;
	@%p119 bra 	$L__BB0_131;
$L__BB0_132:
	setp.eq.s32 	%p120, %r93, 0;
	ld.global.u64 	%rd1391, [D_ALLOC];
	@%p120 bra 	$L__BB0_136;
	ld.global.u64 	%rd910, [D_HEAP];
	add.s32 	%r98, %r301, %r91;
	mul.wide.u32 	%rd911, %r98, 8;
	add.s64 	%rd912, %rd910, %rd911;
	ld.u64 	%rd913, [%rd912];
	add.s64 	%rd914, %rd1391, 1;
	st.global.u64 	[D_ALLOC], %rd914;
	shl.b64 	%rd915, %rd1391, 3;
	add.s64 	%rd916, %rd910, %rd915;
	st.u64 	[%rd916], %rd913;
	and.b64  	%rd917, %rd1391, 4294967295;
	or.b64  	%rd918, %rd917, %rd87;
	or.b64  	%rd919, %rd918, 360287970189639680;
	or.b64  	%rd920, %rd918, 432345564227567616;
	mul.wide.u32 	%rd921, %r301, 8;
	add.s64 	%rd89, %rd3, %rd921;
	st.local.u64 	[%rd89], %rd919;
	add.s64 	%rd90, %rd4, %rd921;
	st.local.u64 	[%rd90], %rd920;
	setp.eq.s32 	%p121, %r93, 1;
	ld.global.u64 	%rd1391, [D_ALLOC];
	@%p121 bra 	$L__BB0_136;
	ld.global.u64 	%rd922, [D_HEAP];
	add.s32 	%r197, %r98, 1;
	mul.wide.u32 	%rd923, %r197, 8;
	add.s64 	%rd924, %rd922, %rd923;
	ld.u64 	%rd925, [%rd924];
	add.s64 	%rd926, %rd1391, 1;
	st.global.u64 	[D_ALLOC], %rd926;
	shl.b64 	%rd927, %rd1391, 3;
	add.s64 	%rd928, %rd922, %rd927;
	st.u64 	[%rd928], %rd925;
	and.b64  	%rd929, %rd1391, 4294967295;
	or.b64  	%rd930, %rd929, %rd87;
	or.b64  	%rd931, %rd930, 360287970189639680;
	or.b64  	%rd932, %rd930, 432345564227567616;
	st.local.u64 	[%rd89+8], %rd931;
	st.local.u64 	[%rd90+8], %rd932;
	setp.eq.s32 	%p122, %r93, 2;
	ld.global.u64 	%rd1391, [D_ALLOC];
	@%p122 bra 	$L__BB0_136;
	ld.global.u64 	%rd933, [D_HEAP];
	add.s32 	%r198, %r98, 2;
	mul.wide.u32 	%rd934, %r198, 8;
	add.s64 	%rd935, %rd933, %rd934;
	ld.u64 	%rd936, [%rd935];
	add.s64 	%rd937, %rd1391, 1;
	st.global.u64 	[D_ALLOC], %rd937;
	shl.b64 	%rd938, %rd1391, 3;
	add.s64 	%rd939, %rd933, %rd938;
	st.u64 	[%rd939], %rd936;
	and.b64  	%rd940, %rd1391, 4294967295;
	or.b64  	%rd941, %rd940, %rd87;
	or.b64  	%rd942, %rd941, 360287970189639680;
	or.b64  	%rd943, %rd941, 432345564227567616;
	st.local.u64 	[%rd89+16], %rd942;
	st.local.u64 	[%rd90+16], %rd943;
	ld.global.u64 	%rd1391, [D_ALLOC];
$L__BB0_136:
	setp.lt.u32 	%p123, %r299, 4;
	cvt.u64.u32 	%rd95, %r299;
	add.s64 	%rd944, %rd1391, %rd95;
	st.global.u64 	[D_ALLOC], %rd944;
	cvt.u32.u64 	%r99, %rd1391;
	mov.b32 	%r303, 0;
	@%p123 bra 	$L__BB0_139;
	and.b32  	%r303, %r92, -4;
	mov.b32 	%r302, 0;
$L__BB0_138:
	mul.wide.u32 	%rd945, %r302, 8;
	add.s64 	%rd946, %rd3, %rd945;
	ld.local.v2.u64 	{%rd947, %rd948}, [%rd946];
	ld.global.u64 	%rd949, [D_HEAP];
	add.s32 	%r201, %r302, %r99;
	mul.wide.u32 	%rd950, %r201, 8;
	add.s64 	%rd951, %rd949, %rd950;
	st.u64 	[%rd951], %rd947;
	ld.global.u64 	%rd952, [D_HEAP];
	add.s32 	%r202, %r201, 1;
	mul.wide.u32 	%rd953, %r202, 8;
	add.s64 	%rd954, %rd952, %rd953;
	st.u64 	[%rd954], %rd948;
	ld.local.v2.u64 	{%rd955, %rd956}, [%rd946+16];
	ld.global.u64 	%rd957, [D_HEAP];
	add.s32 	%r203, %r201, 2;
	mul.wide.u32 	%rd958, %r203, 8;
	add.s64 	%rd959, %rd957, %rd958;
	st.u64 	[%rd959], %rd955;
	ld.global.u64 	%rd960, [D_HEAP];
	add.s32 	%r204, %r201, 3;
	mul.wide.u32 	%rd961, %r204, 8;
	add.s64 	%rd962, %rd960, %rd961;
	st.u64 	[%rd962], %rd956;
	add.s32 	%r302, %r302, 4;
	setp.ne.s32 	%p124, %r302, %r303;
	@%p124 bra 	$L__BB0_138;
$L__BB0_139:
	setp.eq.s32 	%p125, %r93, 0;
	@%p125 bra 	$L__BB0_143;
	mul.wide.u32 	%rd963, %r303, 8;
	add.s64 	%rd96, %rd3, %rd963;
	ld.local.u64 	%rd964, [%rd96];
	ld.global.u64 	%rd965, [D_HEAP];
	add.s32 	%r104, %r303, %r99;
	mul.wide.u32 	%rd966, %r104, 8;
	add.s64 	%rd967, %rd965, %rd966;
	st.u64 	[%rd967], %rd964;
	setp.eq.s32 	%p126, %r93, 1;
	@%p126 bra 	$L__BB0_143;
	ld.local.u64 	%rd968, [%rd96+8];
	ld.global.u64 	%rd969, [D_HEAP];
	add.s32 	%r205, %r104, 1;
	mul.wide.u32 	%rd970, %r205, 8;
	add.s64 	%rd971, %rd969, %rd970;
	st.u64 	[%rd971], %rd968;
	setp.eq.s32 	%p127, %r93, 2;
	@%p127 bra 	$L__BB0_143;
	ld.local.u64 	%rd972, [%rd96+16];
	ld.global.u64 	%rd973, [D_HEAP];
	add.s32 	%r206, %r104, 2;
	mul.wide.u32 	%rd974, %r206, 8;
	add.s64 	%rd975, %rd973, %rd974;
	st.u64 	[%rd975], %rd972;
$L__BB0_143:
	setp.lt.u32 	%p128, %r299, 4;
	and.b64  	%rd97, %rd1391, 4294967295;
	ld.global.u64 	%rd98, [D_ALLOC];
	add.s64 	%rd976, %rd98, %rd95;
	st.global.u64 	[D_ALLOC], %rd976;
	cvt.u32.u64 	%r105, %rd98;
	mov.b32 	%r305, 0;
	@%p128 bra 	$L__BB0_146;
	and.b32  	%r305, %r92, -4;
	mov.b32 	%r304, 0;
$L__BB0_145:
	mul.wide.u32 	%rd977, %r304, 8;
	add.s64 	%rd978, %rd4, %rd977;
	ld.local.v2.u64 	{%rd979, %rd980}, [%rd978];
	ld.global.u64 	%rd981, [D_HEAP];
	add.s32 	%r209, %r304, %r105;
	mul.wide.u32 	%rd982, %r209, 8;
	add.s64 	%rd983, %rd981, %rd982;
	st.u64 	[%rd983], %rd979;
	ld.global.u64 	%rd984, [D_HEAP];
	add.s32 	%r210, %r209, 1;
	mul.wide.u32 	%rd985, %r210, 8;
	add.s64 	%rd986, %rd984, %rd985;
	st.u64 	[%rd986], %rd980;
	ld.local.v2.u64 	{%rd987, %rd988}, [%rd978+16];
	ld.global.u64 	%rd989, [D_HEAP];
	add.s32 	%r211, %r209, 2;
	mul.wide.u32 	%rd990, %r211, 8;
	add.s64 	%rd991, %rd989, %rd990;
	st.u64 	[%rd991], %rd987;
	ld.global.u64 	%rd992, [D_HEAP];
	add.s32 	%r212, %r209, 3;
	mul.wide.u32 	%rd993, %r212, 8;
	add.s64 	%rd994, %rd992, %rd993;
	st.u64 	[%rd994], %rd988;
	add.s32 	%r304, %r304, 4;
	setp.ne.s32 	%p129, %r304, %r305;
	@%p129 bra 	$L__BB0_145;
$L__BB0_146:
	setp.eq.s32 	%p130, %r93, 0;
	@%p130 bra 	$L__BB0_150;
	mul.wide.u32 	%rd995, %r305, 8;
	add.s64 	%rd99, %rd4, %rd995;
	ld.local.u64 	%rd996, [%rd99];
	ld.global.u64 	%rd997, [D_HEAP];
	add.s32 	%r110, %r305, %r105;
	mul.wide.u32 	%rd998, %r110, 8;
	add.s64 	%rd999, %rd997, %rd998;
	st.u64 	[%rd999], %rd996;
	setp.eq.s32 	%p131, %r93, 1;
	@%p131 bra 	$L__BB0_150;
	ld.local.u64 	%rd1000, [%rd99+8];
	ld.global.u64 	%rd1001, [D_HEAP];
	add.s32 	%r213, %r110, 1;
	mul.wide.u32 	%rd1002, %r213, 8;
	add.s64 	%rd1003, %rd1001, %rd1002;
	st.u64 	[%rd1003], %rd1000;
	setp.eq.s32 	%p132, %r93, 2;
	@%p132 bra 	$L__BB0_150;
	ld.local.u64 	%rd1004, [%rd99+16];
	ld.global.u64 	%rd1005, [D_HEAP];
	add.s32 	%r214, %r110, 2;
	mul.wide.u32 	%rd1006, %r214, 8;
	add.s64 	%rd1007, %rd1005, %rd1006;
	st.u64 	[%rd1007], %rd1004;
$L__BB0_150:
	and.b64  	%rd1008, %rd49, 9223372032559808512;
	or.b64  	%rd1009, %rd97, %rd1008;
	setp.eq.s64 	%p133, %rd67, 360287970189639680;
	and.b64  	%rd1010, %rd98, 4294967295;
	or.b64  	%rd1011, %rd1010, %rd1008;
	selp.b64 	%rd1012, %rd1011, %rd1009, %p133;
	or.b64  	%rd1013, %rd1012, -9223372036854775808;
	ld.global.u64 	%rd1014, [D_HEAP];
	shl.b64 	%rd1015, %rd51, 3;
	and.b64  	%rd1016, %rd1015, 34359738360;
	add.s64 	%rd1017, %rd1014, %rd1016;
	st.u64 	[%rd1017], %rd1013;
	selp.b64 	%rd1382, %rd1009, %rd1011, %p133;
	bra.uni 	$L__BB0_1;
$L__BB0_151:
	setp.gt.s16 	%p100, %rs3, 7;
	@%p100 bra 	$L__BB0_157;
	setp.eq.s16 	%p104, %rs3, 4;
	@%p104 bra 	$L__BB0_153;
	bra.uni 	$L__BB0_189;
$L__BB0_153:
	ld.global.u64 	%rd1023, [D_ITRS];
	add.s64 	%rd1024, %rd1023, 1;
	st.global.u64 	[D_ITRS], %rd1024;
	setp.eq.s16 	%p134, %rs3, 1;
	mov.b32 	%r292, 2;
	@%p134 bra 	$L__BB0_164;
	and.b64  	%rd1025, %rd49, 9151314442816847872;
	setp.lt.u64 	%p135, %rd1025, 864691128455135233;
	and.b64  	%rd1026, %rd49, 9079256848778919936;
	setp.gt.u64 	%p136, %rd1026, 2161727821137838079;
	or.pred  	%p137, %p135, %p136;
	@%p137 bra 	$L__BB0_156;
	cvt.u32.u64 	%r216, %rd68;
	and.b32  	%r217, %r216, 127;
	add.s32 	%r292, %r217, -13;
	setp.ne.s32 	%p138, %r292, 0;
	@%p138 bra 	$L__BB0_164;
$L__BB0_156:
	or.b64  	%rd1027, %rd49, -9223372036854775808;
	ld.global.u64 	%rd1028, [D_HEAP];
	shl.b64 	%rd1029, %rd51, 3;
	and.b64  	%rd1030, %rd1029, 34359738360;
	add.s64 	%rd1031, %rd1028, %rd1030;
	st.u64 	[%rd1031], %rd1027;
	bra.uni 	$L__BB0_218;
$L__BB0_157:
	setp.eq.s16 	%p101, %rs3, 12;
	@%p101 bra 	$L__BB0_125;
	setp.eq.s16 	%p102, %rs3, 10;
	@%p102 bra 	$L__BB0_161;
	setp.ne.s16 	%p103, %rs3, 8;
	@%p103 bra 	$L__BB0_189;
	setp.eq.s64 	%p110, %rd67, 360287970189639680;
	st.global.u32 	[D_S_POS], %r271;
	ld.global.u64 	%rd804, [D_ITRS];
	add.s64 	%rd805, %rd804, 1;
	st.global.u64 	[D_ITRS], %rd805;
	ld.global.u64 	%rd806, [D_HEAP];
	shl.b64 	%rd807, %rd49, 3;
	and.b64  	%rd808, %rd807, 34359738360;
	add.s64 	%rd809, %rd806, %rd808;
	ld.u64 	%rd810, [%rd809];
	ld.global.u64 	%rd811, [D_ALLOC];
	add.s64 	%rd812, %rd811, 5;
	st.global.u64 	[D_ALLOC], %rd812;
	add.s64 	%rd813, %rd811, 4;
	shl.b64 	%rd814, %rd811, 3;
	add.s64 	%rd815, %rd806, %rd814;
	st.u64 	[%rd815+32], %rd810;
	and.b64  	%rd816, %rd51, 72057589742960640;
	and.b64  	%rd817, %rd813, 4294967295;
	or.b64  	%rd818, %rd817, %rd816;
	and.b64  	%rd819, %rd811, 4294967295;
	or.b64  	%rd820, %rd819, 504403158265495552;
	add.s64 	%rd821, %rd811, 1;
	and.b64  	%rd822, %rd821, 4294967295;
	or.b64  	%rd823, %rd822, 504403158265495552;
	add.s64 	%rd824, %rd811, 2;
	or.b64  	%rd825, %rd818, 432345564227567616;
	or.b64  	%rd826, %rd818, 360287970189639680;
	ld.global.u64 	%rd827, [D_HEAP];
	and.b64  	%rd828, %rd824, 4294967295;
	shl.b64 	%rd829, %rd824, 3;
	and.b64  	%rd830, %rd829, 34359738360;
	add.s64 	%rd831, %rd827, %rd830;
	st.u64 	[%rd831], %rd820;
	ld.global.u64 	%rd832, [D_HEAP];
	add.s64 	%rd833, %rd814, 24;
	and.b64  	%rd834, %rd833, 34359738360;
	add.s64 	%rd835, %rd832, %rd834;
	st.u64 	[%rd835], %rd823;
	ld.global.u64 	%rd836, [D_HEAP];
	and.b64  	%rd837, %rd814, 34359738360;
	add.s64 	%rd838, %rd836, %rd837;
	st.u64 	[%rd838], %rd826;
	or.b64  	%rd839, %rd819, 576460752303423488;
	ld.global.u64 	%rd840, [D_HEAP];
	shl.b64 	%rd841, %rd821, 3;
	and.b64  	%rd842, %rd841, 34359738360;
	add.s64 	%rd843, %rd840, %rd842;
	st.u64 	[%rd843], %rd825;
	or.b64  	%rd844, %rd822, 576460752303423488;
	or.b64  	%rd845, %rd816, %rd828;
	or.b64  	%rd846, %rd845, -8502796096475496448;
	ld.global.u64 	%rd847, [D_HEAP];
	add.s64 	%rd848, %rd847, %rd808;
	st.u64 	[%rd848], %rd846;
	selp.b64 	%rd849, %rd844, %rd839, %p110;
	or.b64  	%rd850, %rd849, -9223372036854775808;
	ld.global.u64 	%rd851, [D_HEAP];
	shl.b64 	%rd852, %rd51, 3;
	and.b64  	%rd853, %rd852, 34359738360;
	add.s64 	%rd854, %rd851, %rd853;
	st.u64 	[%rd854], %rd850;
	selp.b64 	%rd1382, %rd839, %rd844, %p110;
	bra.uni 	$L__BB0_1;
$L__BB0_161:
	st.global.u32 	[D_S_POS], %r271;
	ld.global.u64 	%rd744, [D_ITRS];
	add.s64 	%rd745, %rd744, 1;
	st.global.u64 	[D_ITRS], %rd745;
	xor.b64  	%rd746, %rd51, %rd49;
	and.b64  	%rd747, %rd746, 72057589742960640;
	setp.ne.s64 	%p107, %rd747, 0;
	@%p107 bra 	$L__BB0_163;
	setp.eq.s64 	%p109, %rd67, 360287970189639680;
	ld.global.u64 	%rd790, [D_HEAP];
	shl.b64 	%rd791, %rd49, 3;
	and.b64  	%rd792, %rd791, 34359738360;
	add.s64 	%rd793, %rd790, %rd792;
	ld.u64 	%rd794, [%rd793];
	add.s64 	%rd795, %rd791, 8;
	and.b64  	%rd796, %rd795, 34359738360;
	add.s64 	%rd797, %rd790, %rd796;
	ld.u64 	%rd798, [%rd797];
	selp.b64 	%rd799, %rd798, %rd794, %p109;
	or.b64  	%rd800, %rd799, -9223372036854775808;
	shl.b64 	%rd801, %rd51, 3;
	and.b64  	%rd802, %rd801, 34359738360;
	add.s64 	%rd803, %rd790, %rd802;
	st.u64 	[%rd803], %rd800;
	selp.b64 	%rd1382, %rd794, %rd798, %p109;
	bra.uni 	$L__BB0_1;
$L__BB0_163:
	setp.eq.s64 	%p108, %rd67, 360287970189639680;
	and.b64  	%rd748, %rd51, 72057589742960640;
	and.b64  	%rd749, %rd49, 4294967295;
	or.b64  	%rd750, %rd748, %rd749;
	or.b64  	%rd751, %rd750, 360287970189639680;
	add.s64 	%rd752, %rd49, 1;
	and.b64  	%rd753, %rd752, 4294967295;
	or.b64  	%rd754, %rd748, %rd753;
	or.b64  	%rd755, %rd754, 360287970189639680;
	ld.global.u64 	%rd756, [D_ALLOC];
	add.s64 	%rd757, %rd756, 4;
	st.global.u64 	[D_ALLOC], %rd757;
	or.b64  	%rd758, %rd754, 432345564227567616;
	or.b64  	%rd759, %rd750, 432345564227567616;
	ld.global.u64 	%rd760, [D_HEAP];
	and.b64  	%rd761, %rd756, 4294967295;
	shl.b64 	%rd762, %rd756, 3;
	and.b64  	%rd763, %rd762, 34359738360;
	add.s64 	%rd764, %rd760, %rd763;
	st.u64 	[%rd764], %rd751;
	ld.global.u64 	%rd765, [D_HEAP];
	add.s64 	%rd766, %rd762, 8;
	and.b64  	%rd767, %rd766, 34359738360;
	add.s64 	%rd768, %rd765, %rd767;
	st.u64 	[%rd768], %rd755;
	and.b64  	%rd769, %rd49, 72057589742960640;
	or.b64  	%rd770, %rd769, %rd761;
	add.s64 	%rd771, %rd756, 2;
	or.b64  	%rd772, %rd770, 720575940379279360;
	ld.global.u64 	%rd773, [D_HEAP];
	and.b64  	%rd774, %rd771, 4294967295;
	shl.b64 	%rd775, %rd771, 3;
	and.b64  	%rd776, %rd775, 34359738360;
	add.s64 	%rd777, %rd773, %rd776;
	st.u64 	[%rd777], %rd759;
	ld.global.u64 	%rd778, [D_HEAP];
	add.s64 	%rd779, %rd762, 24;
	and.b64  	%rd780, %rd779, 34359738360;
	add.s64 	%rd781, %rd778, %rd780;
	st.u64 	[%rd781], %rd758;
	or.b64  	%rd782, %rd769, %rd774;
	or.b64  	%rd783, %rd782, 720575940379279360;
	selp.b64 	%rd784, %rd783, %rd772, %p108;
	or.b64  	%rd785, %rd784, -9223372036854775808;
	ld.global.u64 	%rd786, [D_HEAP];
	shl.b64 	%rd787, %rd51, 3;
	and.b64  	%rd788, %rd787, 34359738360;
	add.s64 	%rd789, %rd786, %rd788;
	st.u64 	[%rd789], %rd785;
	selp.b64 	%rd1382, %rd772, %rd783, %p108;
	bra.uni 	$L__BB0_1;
$L__BB0_164:
	cvt.u32.u64 	%r69, %rd49;
	and.b64  	%rd72, %rd51, 72057589742960640;
	max.u32 	%r70, %r292, 1;
	and.b32  	%r71, %r70, 3;
	setp.lt.u32 	%p139, %r292, 4;
	mov.b32 	%r294, 0;
	@%p139 bra 	$L__BB0_167;
	and.b32  	%r294, %r70, -4;
	mov.b32 	%r293, 0;
$L__BB0_166:
	ld.global.u64 	%rd1032, [D_HEAP];
	add.s32 	%r220, %r293, %r69;
	mul.wide.u32 	%rd1033, %r220, 8;
	add.s64 	%rd1034, %rd1032, %rd1033;
	ld.u64 	%rd1035, [%rd1034];
	ld.global.u64 	%rd1036, [D_ALLOC];
	add.s64 	%rd1037, %rd1036, 1;
	st.global.u64 	[D_ALLOC], %rd1037;
	shl.b64 	%rd1038, %rd1036, 3;
	add.s64 	%rd1039, %rd1032, %rd1038;
	st.u64 	[%rd1039], %rd1035;
	and.b64  	%rd1040, %rd1036, 4294967295;
	or.b64  	%rd1041, %rd1040, %rd72;
	or.b64  	%rd1042, %rd1041, 360287970189639680;
	or.b64  	%rd1043, %rd1041, 432345564227567616;
	mul.wide.u32 	%rd1044, %r293, 8;
	add.s64 	%rd1045, %rd5, %rd1044;
	add.s64 	%rd1046, %rd6, %rd1044;
	ld.global.u64 	%rd1047, [D_HEAP];
	add.s32 	%r221, %r220, 1;
	mul.wide.u32 	%rd1048, %r221, 8;
	add.s64 	%rd1049, %rd1047, %rd1048;
	ld.u64 	%rd1050, [%rd1049];
	ld.global.u64 	%rd1051, [D_ALLOC];
	add.s64 	%rd1052, %rd1051, 1;
	st.global.u64 	[D_ALLOC], %rd1052;
	shl.b64 	%rd1053, %rd1051, 3;
	add.s64 	%rd1054, %rd1047, %rd1053;
	st.u64 	[%rd1054], %rd1050;
	and.b64  	%rd1055, %rd1051, 4294967295;
	or.b64  	%rd1056, %rd1055, %rd72;
	or.b64  	%rd1057, %rd1056, 360287970189639680;
	or.b64  	%rd1058, %rd1056, 432345564227567616;
	st.local.v2.u64 	[%rd1045], {%rd1042, %rd1057};
	st.local.v2.u64 	[%rd1046], {%rd1043, %rd1058};
	ld.global.u64 	%rd1059, [D_HEAP];
	add.s32 	%r222, %r220, 2;
	mul.wide.u32 	%rd1060, %r222, 8;
	add.s64 	%rd1061, %rd1059, %rd1060;
	ld.u64 	%rd1062, [%rd1061];
	ld.global.u64 	%rd1063, [D_ALLOC];
	add.s64 	%rd1064, %rd1063, 1;
	st.global.u64 	[D_ALLOC], %rd1064;
	shl.b64 	%rd1065, %rd1063, 3;
	add.s64 	%rd1066, %rd1059, %rd1065;
	st.u64 	[%rd1066], %rd1062;
	and.b64  	%rd1067, %rd1063, 4294967295;
	or.b64  	%rd1068, %rd1067, %rd72;
	or.b64  	%rd1069, %rd1068, 360287970189639680;
	or.b64  	%rd1070, %rd1068, 432345564227567616;
	ld.global.u64 	%rd1071, [D_HEAP];
	add.s32 	%r223, %r220, 3;
	mul.wide.u32 	%rd1072, %r223, 8;
	add.s64 	%rd1073, %rd1071, %rd1072;
	ld.u64 	%rd1074, [%rd1073];
	ld.global.u64 	%rd1075, [D_ALLOC];
	add.s64 	%rd1076, %rd1075, 1;
	st.global.u64 	[D_ALLOC], %rd1076;
	shl.b64 	%rd1077, %rd1075, 3;
	add.s64 	%rd1078, %rd1071, %rd1077;
	st.u64 	[%rd1078], %rd1074;
	and.b64  	%rd1079, %rd1075, 4294967295;
	or.b64  	%rd1080, %rd1079, %rd72;
	or.b64  	%rd1081, %rd1080, 360287970189639680;
	or.b64  	%rd1082, %rd1080, 432345564227567616;
	st.local.v2.u64 	[%rd1045+16], {%rd1069, %rd1081};
	st.local.v2.u64 	[%rd1046+16], {%rd1070, %rd1082};
	add.s32 	%r293, %r293, 4;
	setp.ne.s32 	%p140, %r293, %r294;
	@%p140 bra 	$L__BB0_166;
$L__BB0_167:
	setp.eq.s32 	%p141, %r71, 0;
	ld.global.u64 	%rd1390, [D_ALLOC];
	@%p141 bra 	$L__BB0_171;
	ld.global.u64 	%rd1083, [D_HEAP];
	add.s32 	%r76, %r294, %r69;
	mul.wide.u32 	%rd1084, %r76, 8;
	add.s64 	%rd1085, %rd1083, %rd1084;
	ld.u64 	%rd1086, [%rd1085];
	add.s64 	%rd1087, %rd1390, 1;
	st.global.u64 	[D_ALLOC], %rd1087;
	shl.b64 	%rd1088, %rd1390, 3;
	add.s64 	%rd1089, %rd1083, %rd1088;
	st.u64 	[%rd1089], %rd1086;
	and.b64  	%rd1090, %rd1390, 4294967295;
	or.b64  	%rd1091, %rd1090, %rd72;
	or.b64  	%rd1092, %rd1091, 360287970189639680;
	or.b64  	%rd1093, %rd1091, 432345564227567616;
	mul.wide.u32 	%rd1094, %r294, 8;
	add.s64 	%rd74, %rd5, %rd1094;
	st.local.u64 	[%rd74], %rd1092;
	add.s64 	%rd75, %rd6, %rd1094;
	st.local.u64 	[%rd75], %rd1093;
	setp.eq.s32 	%p142, %r71, 1;
	ld.global.u64 	%rd1390, [D_ALLOC];
	@%p142 bra 	$L__BB0_171;
	ld.global.u64 	%rd1095, [D_HEAP];
	add.s32 	%r224, %r76, 1;
	mul.wide.u32 	%rd1096, %r224, 8;
	add.s64 	%rd1097, %rd1095, %rd1096;
	ld.u64 	%rd1098, [%rd1097];
	add.s64 	%rd1099, %rd1390, 1;
	st.global.u64 	[D_ALLOC], %rd1099;
	shl.b64 	%rd1100, %rd1390, 3;
	add.s64 	%rd1101, %rd1095, %rd1100;
	st.u64 	[%rd1101], %rd1098;
	and.b64  	%rd1102, %rd1390, 4294967295;
	or.b64  	%rd1103, %rd1102, %rd72;
	or.b64  	%rd1104, %rd1103, 360287970189639680;
	or.b64  	%rd1105, %rd1103, 432345564227567616;
	st.local.u64 	[%rd74+8], %rd1104;
	st.local.u64 	[%rd75+8], %rd1105;
	setp.eq.s32 	%p143, %r71, 2;
	ld.global.u64 	%rd1390, [D_ALLOC];
	@%p143 bra 	$L__BB0_171;
	ld.global.u64 	%rd1106, [D_HEAP];
	add.s32 	%r225, %r76, 2;
	mul.wide.u32 	%rd1107, %r225, 8;
	add.s64 	%rd1108, %rd1106, %rd1107;
	ld.u64 	%rd1109, [%rd1108];
	add.s64 	%rd1110, %rd1390, 1;
	st.global.u64 	[D_ALLOC], %rd1110;
	shl.b64 	%rd1111, %rd1390, 3;
	add.s64 	%rd1112, %rd1106, %rd1111;
	st.u64 	[%rd1112], %rd1109;
	and.b64  	%rd1113, %rd1390, 4294967295;
	or.b64  	%rd1114, %rd1113, %rd72;
	or.b64  	%rd1115, %rd1114, 360287970189639680;
	or.b64  	%rd1116, %rd1114, 432345564227567616;
	st.local.u64 	[%rd74+16], %rd1115;
	st.local.u64 	[%rd75+16], %rd1116;
	ld.global.u64 	%rd1390, [D_ALLOC];
$L__BB0_171:
	setp.lt.u32 	%p144, %r292, 4;
	cvt.u64.u32 	%rd80, %r292;
	add.s64 	%rd1117, %rd1390, %rd80;
	st.global.u64 	[D_ALLOC], %rd1117;
	cvt.u32.u64 	%r77, %rd1390;
	mov.b32 	%r296, 0;
	@%p144 bra 	$L__BB0_174;
	and.b32  	%r296, %r70, -4;
	mov.b32 	%r295, 0;
$L__BB0_173:
	mul.wide.u32 	%rd1118, %r295, 8;
	add.s64 	%rd1119, %rd5, %rd1118;
	ld.local.v2.u64 	{%rd1120, %rd1121}, [%rd1119];
	ld.global.u64 	%rd1122, [D_HEAP];
	add.s32 	%r228, %r295, %r77;
	mul.wide.u32 	%rd1123, %r228, 8;
	add.s64 	%rd1124, %rd1122, %rd1123;
	st.u64 	[%rd1124], %rd1120;
	ld.global.u64 	%rd1125, [D_HEAP];
	add.s32 	%r229, %r228, 1;
	mul.wide.u32 	%rd1126, %r229, 8;
	add.s64 	%rd1127, %rd1125, %rd1126;
	st.u64 	[%rd1127], %rd1121;
	ld.local.v2.u64 	{%rd1128, %rd1129}, [%rd1119+16];
	ld.global.u64 	%rd1130, [D_HEAP];
	add.s32 	%r230, %r228, 2;
	mul.wide.u32 	%rd1131, %r230, 8;
	add.s64 	%rd1132, %rd1130, %rd1131;
	st.u64 	[%rd1132], %rd1128;
	ld.global.u64 	%rd1133, [D_HEAP];
	add.s32 	%r231, %r228, 3;
	mul.wide.u32 	%rd1134, %r231, 8;
	add.s64 	%rd1135, %rd1133, %rd1134;
	st.u64 	[%rd1135], %rd1129;
	add.s32 	%r295, %r295, 4;
	setp.ne.s32 	%p145, %r295, %r296;
	@%p145 bra 	$L__BB0_173;
$L__BB0_174:
	setp.eq.s32 	%p146, %r71, 0;
	@%p146 bra 	$L__BB0_178;
	mul.wide.u32 	%rd1136, %r296, 8;
	add.s64 	%rd81, %rd5, %rd1136;
	ld.local.u64 	%rd1137, [%rd81];
	ld.global.u64 	%rd1138, [D_HEAP];
	add.s32 	%r82, %r296, %r77;
	mul.wide.u32 	%rd1139, %r82, 8;
	add.s64 	%rd1140, %rd1138, %rd1139;
	st.u64 	[%rd1140], %rd1137;
	setp.eq.s32 	%p147, %r71, 1;
	@%p147 bra 	$L__BB0_178;
	ld.local.u64 	%rd1141, [%rd81+8];
	ld.global.u64 	%rd1142, [D_HEAP];
	add.s32 	%r232, %r82, 1;
	mul.wide.u32 	%rd1143, %r232, 8;
	add.s64 	%rd1144, %rd1142, %rd1143;
	st.u64 	[%rd1144], %rd1141;
	setp.eq.s32 	%p148, %r71, 2;
	@%p148 bra 	$L__BB0_178;
	ld.local.u64 	%rd1145, [%rd81+16];
	ld.global.u64 	%rd1146, [D_HEAP];
	add.s32 	%r233, %r82, 2;
	mul.wide.u32 	%rd1147, %r233, 8;
	add.s64 	%rd1148, %rd1146, %rd1147;
	st.u64 	[%rd1148], %rd1145;
$L__BB0_178:
	setp.lt.u32 	%p149, %r292, 4;
	and.b64  	%rd82, %rd1390, 4294967295;
	ld.global.u64 	%rd83, [D_ALLOC];
	add.s64 	%rd1149, %rd83, %rd80;
	st.global.u64 	[D_ALLOC], %rd1149;
	cvt.u32.u64 	%r83, %rd83;
	mov.b32 	%r298, 0;
	@%p149 bra 	$L__BB0_181;
	and.b32  	%r298, %r70, -4;
	mov.b32 	%r297, 0;
$L__BB0_180:
	mul.wide.u32 	%rd1150, %r297, 8;
	add.s64 	%rd1151, %rd6, %rd1150;
	ld.local.v2.u64 	{%rd1152, %rd1153}, [%rd1151];
	ld.global.u64 	%rd1154, [D_HEAP];
	add.s32 	%r236, %r297, %r83;
	mul.wide.u32 	%rd1155, %r236, 8;
	add.s64 	%rd1156, %rd1154, %rd1155;
	st.u64 	[%rd1156], %rd1152;
	ld.global.u64 	%rd1157, [D_HEAP];
	add.s32 	%r237, %r236, 1;
	mul.wide.u32 	%rd1158, %r237, 8;
	add.s64 	%rd1159, %rd1157, %rd1158;
	st.u64 	[%rd1159], %rd1153;
	ld.local.v2.u64 	{%rd1160, %rd1161}, [%rd1151+16];
	ld.global.u64 	%rd1162, [D_HEAP];
	add.s32 	%r238, %r236, 2;
	mul.wide.u32 	%rd1163, %r238, 8;
	add.s64 	%rd1164, %rd1162, %rd1163;
	st.u64 	[%rd1164], %rd1160;
	ld.global.u64 	%rd1165, [D_HEAP];
	add.s32 	%r239, %r236, 3;
	mul.wide.u32 	%rd1166, %r239, 8;
	add.s64 	%rd1167, %rd1165, %rd1166;
	st.u64 	[%rd1167], %rd1161;
	add.s32 	%r297, %r297, 4;
	setp.ne.s32 	%p150, %r297, %r298;
	@%p150 bra 	$L__BB0_180;
$L__BB0_181:
	setp.eq.s32 	%p151, %r71, 0;
	@%p151 bra 	$L__BB0_185;
	mul.wide.u32 	%rd1168, %r298, 8;
	add.s64 	%rd84, %rd6, %rd1168;
	ld.local.u64 	%rd1169, [%rd84];
	ld.global.u64 	%rd1170, [D_HEAP];
	add.s32 	%r88, %r298, %r83;
	mul.wide.u32 	%rd1171, %r88, 8;
	add.s64 	%rd1172, %rd1170, %rd1171;
	st.u64 	[%rd1172], %rd1169;
	setp.eq.s32 	%p152, %r71, 1;
	@%p152 bra 	$L__BB0_185;
	ld.local.u64 	%rd1173, [%rd84+8];
	ld.global.u64 	%rd1174, [D_HEAP];
	add.s32 	%r240, %r88, 1;
	mul.wide.u32 	%rd1175, %r240, 8;
	add.s64 	%rd1176, %rd1174, %rd1175;
	st.u64 	[%rd1176], %rd1173;
	setp.eq.s32 	%p153, %r71, 2;
	@%p153 bra 	$L__BB0_185;
	ld.local.u64 	%rd1177, [%rd84+16];
	ld.global.u64 	%rd1178, [D_HEAP];
	add.s32 	%r241, %r88, 2;
	mul.wide.u32 	%rd1179, %r241, 8;
	add.s64 	%rd1180, %rd1178, %rd1179;
	st.u64 	[%rd1180], %rd1177;
$L__BB0_185:
	and.b64  	%rd1181, %rd49, 9223372032559808512;
	or.b64  	%rd1182, %rd82, %rd1181;
	setp.eq.s64 	%p154, %rd67, 360287970189639680;
	and.b64  	%rd1183, %rd83, 4294967295;
	or.b64  	%rd1184, %rd1183, %rd1181;
	selp.b64 	%rd1185, %rd1184, %rd1182, %p154;
	or.b64  	%rd1186, %rd1185, -9223372036854775808;
	ld.global.u64 	%rd1187, [D_HEAP];
	shl.b64 	%rd1188, %rd51, 3;
	and.b64  	%rd1189, %rd1188, 34359738360;
	add.s64 	%rd1190, %rd1187, %rd1189;
	st.u64 	[%rd1190], %rd1186;
	selp.b64 	%rd49, %rd1182, %rd1184, %p154;
	bra.uni 	$L__BB0_218;
$L__BB0_186:
	and.b64  	%rd857, %rd49, 9151314442816847872;
	setp.lt.u64 	%p114, %rd857, 864691128455135233;
	and.b64  	%rd858, %rd49, 9079256848778919936;
	setp.gt.u64 	%p115, %rd858, 2161727821137838079;
	or.pred  	%p116, %p114, %p115;
	@%p116 bra 	$L__BB0_188;
	cvt.u32.u64 	%r189, %rd68;
	and.b32  	%r190, %r189, 127;
	add.s32 	%r299, %r190, -13;
	setp.ne.s32 	%p117, %r299, 0;
	@%p117 bra 	$L__BB0_129;
$L__BB0_188:
	or.b64  	%rd1018, %rd49, -9223372036854775808;
	ld.global.u64 	%rd1019, [D_HEAP];
	shl.b64 	%rd1020, %rd51, 3;
	and.b64  	%rd1021, %rd1020, 34359738360;
	add.s64 	%rd1022, %rd1019, %rd1021;
	st.u64 	[%rd1022], %rd1018;
	mov.u64 	%rd1382, %rd49;
	bra.uni 	$L__BB0_1;
$L__BB0_189:
	and.b64  	%rd1191, %rd49, 9151314442816847872;
	setp.lt.u64 	%p155, %rd1191, 864691128455135233;
	and.b64  	%rd1192, %rd49, 9079256848778919936;
	setp.gt.u64 	%p156, %rd1192, 2161727821137838079;
	or.pred  	%p157, %p155, %p156;
	@%p157 bra 	$L__BB0_217;
	st.global.u32 	[D_S_POS], %r271;
	ld.global.u64 	%rd1210, [D_ITRS];
	add.s64 	%rd1211, %rd1210, 1;
	st.global.u64 	[D_ITRS], %rd1211;
	mov.b32 	%r306, 1;
	add.s16 	%rs27, %rs3, -9;
	setp.lt.u16 	%p159, %rs27, 4;
	@%p159 bra 	$L__BB0_194;
	setp.eq.s16 	%p160, %rs3, 8;
	@%p160 bra 	$L__BB0_195;
	cvt.u32.u64 	%r244, %rd68;
	and.b32  	%r245, %r244, 127;
	add.s32 	%r306, %r245, -13;
	setp.ne.s32 	%p161, %r306, 0;
	@%p161 bra 	$L__BB0_195;
	or.b64  	%rd1371, %rd49, -9223372036854775808;
	ld.global.u64 	%rd1372, [D_HEAP];
	shl.b64 	%rd1373, %rd51, 3;
	and.b64  	%rd1374, %rd1373, 34359738360;
	add.s64 	%rd1375, %rd1372, %rd1374;
	st.u64 	[%rd1375], %rd1371;
	mov.u64 	%rd1382, %rd49;
	bra.uni 	$L__BB0_1;
$L__BB0_194:
	mov.b32 	%r306, 2;
$L__BB0_195:
	cvt.u32.u64 	%r113, %rd49;
	and.b64  	%rd102, %rd51, 72057589742960640;
	max.u32 	%r114, %r306, 1;
	and.b32  	%r115, %r114, 3;
	setp.lt.u32 	%p162, %r306, 4;
	mov.b32 	%r308, 0;
	@%p162 bra 	$L__BB0_198;
	and.b32  	%r308, %r114, -4;
	mov.b32 	%r307, 0;
$L__BB0_197:
	ld.global.u64 	%rd1212, [D_HEAP];
	add.s32 	%r248, %r307, %r113;
	mul.wide.u32 	%rd1213, %r248, 8;
	add.s64 	%rd1214, %rd1212, %rd1213;
	ld.u64 	%rd1215, [%rd1214];
	ld.global.u64 	%rd1216, [D_ALLOC];
	add.s64 	%rd1217, %rd1216, 1;
	st.global.u64 	[D_ALLOC], %rd1217;
	shl.b64 	%rd1218, %rd1216, 3;
	add.s64 	%rd1219, %rd1212, %rd1218;
	st.u64 	[%rd1219], %rd1215;
	and.b64  	%rd1220, %rd1216, 4294967295;
	or.b64  	%rd1221, %rd1220, %rd102;
	or.b64  	%rd1222, %rd1221, 360287970189639680;
	or.b64  	%rd1223, %rd1221, 432345564227567616;
	mul.wide.u32 	%rd1224, %r307, 8;
	add.s64 	%rd1225, %rd1, %rd1224;
	add.s64 	%rd1226, %rd2, %rd1224;
	ld.global.u64 	%rd1227, [D_HEAP];
	add.s32 	%r249, %r248, 1;
	mul.wide.u32 	%rd1228, %r249, 8;
	add.s64 	%rd1229, %rd1227, %rd1228;
	ld.u64 	%rd1230, [%rd1229];
	ld.global.u64 	%rd1231, [D_ALLOC];
	add.s64 	%rd1232, %rd1231, 1;
	st.global.u64 	[D_ALLOC], %rd1232;
	shl.b64 	%rd1233, %rd1231, 3;
	add.s64 	%rd1234, %rd1227, %rd1233;
	st.u64 	[%rd1234], %rd1230;
	and.b64  	%rd1235, %rd1231, 4294967295;
	or.b64  	%rd1236, %rd1235, %rd102;
	or.b64  	%rd1237, %rd1236, 360287970189639680;
	or.b64  	%rd1238, %rd1236, 432345564227567616;
	st.local.v2.u64 	[%rd1225], {%rd1222, %rd1237};
	st.local.v2.u64 	[%rd1226], {%rd1223, %rd1238};
	ld.global.u64 	%rd1239, [D_HEAP];
	add.s32 	%r250, %r248, 2;
	mul.wide.u32 	%rd1240, %r250, 8;
	add.s64 	%rd1241, %rd1239, %rd1240;
	ld.u64 	%rd1242, [%rd1241];
	ld.global.u64 	%rd1243, [D_ALLOC];
	add.s64 	%rd1244, %rd1243, 1;
	st.global.u64 	[D_ALLOC], %rd1244;
	shl.b64 	%rd1245, %rd1243, 3;
	add.s64 	%rd1246, %rd1239, %rd1245;
	st.u64 	[%rd1246], %rd1242;
	and.b64  	%rd1247, %rd1243, 4294967295;
	or.b64  	%rd1248, %rd1247, %rd102;
	or.b64  	%rd1249, %rd1248, 360287970189639680;
	or.b64  	%rd1250, %rd1248, 432345564227567616;
	ld.global.u64 	%rd1251, [D_HEAP];
	add.s32 	%r251, %r248, 3;
	mul.wide.u32 	%rd1252, %r251, 8;
	add.s64 	%rd1253, %rd1251, %rd1252;
	ld.u64 	%rd1254, [%rd1253];
	ld.global.u64 	%rd1255, [D_ALLOC];
	add.s64 	%rd1256, %rd1255, 1;
	st.global.u64 	[D_ALLOC], %rd1256;
	shl.b64 	%rd1257, %rd1255, 3;
	add.s64 	%rd1258, %rd1251, %rd1257;
	st.u64 	[%rd1258], %rd1254;
	and.b64  	%rd1259, %rd1255, 4294967295;
	or.b64  	%rd1260, %rd1259, %rd102;
	or.b64  	%rd1261, %rd1260, 360287970189639680;
	or.b64  	%rd1262, %rd1260, 432345564227567616;
	st.local.v2.u64 	[%rd1225+16], {%rd1249, %rd1261};
	st.local.v2.u64 	[%rd1226+16], {%rd1250, %rd1262};
	add.s32 	%r307, %r307, 4;
	setp.ne.s32 	%p163, %r307, %r308;
	@%p163 bra 	$L__BB0_197;
$L__BB0_198:
	setp.eq.s32 	%p164, %r115, 0;
	ld.global.u64 	%rd1392, [D_ALLOC];
	@%p164 bra 	$L__BB0_202;
	ld.global.u64 	%rd1263, [D_HEAP];
	add.s32 	%r120, %r308, %r113;
	mul.wide.u32 	%rd1264, %r120, 8;
	add.s64 	%rd1265, %rd1263, %rd1264;
	ld.u64 	%rd1266, [%rd1265];
	add.s64 	%rd1267, %rd1392, 1;
	st.global.u64 	[D_ALLOC], %rd1267;
	shl.b64 	%rd1268, %rd1392, 3;
	add.s64 	%rd1269, %rd1263, %rd1268;
	st.u64 	[%rd1269], %rd1266;
	and.b64  	%rd1270, %rd1392, 4294967295;
	or.b64  	%rd1271, %rd1270, %rd102;
	or.b64  	%rd1272, %rd1271, 360287970189639680;
	or.b64  	%rd1273, %rd1271, 432345564227567616;
	mul.wide.u32 	%rd1274, %r308, 8;
	add.s64 	%rd104, %rd1, %rd1274;
	st.local.u64 	[%rd104], %rd1272;
	add.s64 	%rd105, %rd2, %rd1274;
	st.local.u64 	[%rd105], %rd1273;
	setp.eq.s32 	%p165, %r115, 1;
	ld.global.u64 	%rd1392, [D_ALLOC];
	@%p165 bra 	$L__BB0_202;
	ld.global.u64 	%rd1275, [D_HEAP];
	add.s32 	%r252, %r120, 1;
	mul.wide.u32 	%rd1276, %r252, 8;
	add.s64 	%rd1277, %rd1275, %rd1276;
	ld.u64 	%rd1278, [%rd1277];
	add.s64 	%rd1279, %rd1392, 1;
	st.global.u64 	[D_ALLOC], %rd1279;
	shl.b64 	%rd1280, %rd1392, 3;
	add.s64 	%rd1281, %rd1275, %rd1280;
	st.u64 	[%rd1281], %rd1278;
	and.b64  	%rd1282, %rd1392, 4294967295;
	or.b64  	%rd1283, %rd1282, %rd102;
	or.b64  	%rd1284, %rd1283, 360287970189639680;
	or.b64  	%rd1285, %rd1283, 432345564227567616;
	st.local.u64 	[%rd104+8], %rd1284;
	st.local.u64 	[%rd105+8], %rd1285;
	setp.eq.s32 	%p166, %r115, 2;
	ld.global.u64 	%rd1392, [D_ALLOC];
	@%p166 bra 	$L__BB0_202;
	ld.global.u64 	%rd1286, [D_HEAP];
	add.s32 	%r253, %r120, 2;
	mul.wide.u32 	%rd1287, %r253, 8;
	add.s64 	%rd1288, %rd1286, %rd1287;
	ld.u64 	%rd1289, [%rd1288];
	add.s64 	%rd1290, %rd1392, 1;
	st.global.u64 	[D_ALLOC], %rd1290;
	shl.b64 	%rd1291, %rd1392, 3;
	add.s64 	%rd1292, %rd1286, %rd1291;
	st.u64 	[%rd1292], %rd1289;
	and.b64  	%rd1293, %rd1392, 4294967295;
	or.b64  	%rd1294, %rd1293, %rd102;
	or.b64  	%rd1295, %rd1294, 360287970189639680;
	or.b64  	%rd1296, %rd1294, 432345564227567616;
	st.local.u64 	[%rd104+16], %rd1295;
	st.local.u64 	[%rd105+16], %rd1296;
	ld.global.u64 	%rd1392, [D_ALLOC];
$L__BB0_202:
	setp.lt.u32 	%p167, %r306, 4;
	cvt.u64.u32 	%rd110, %r306;
	add.s64 	%rd1297, %rd1392, %rd110;
	st.global.u64 	[D_ALLOC], %rd1297;
	cvt.u32.u64 	%r121, %rd1392;
	mov.b32 	%r310, 0;
	@%p167 bra 	$L__BB0_205;
	and.b32  	%r310, %r114, -4;
	mov.b32 	%r309, 0;
$L__BB0_204:
	mul.wide.u32 	%rd1298, %r309, 8;
	add.s64 	%rd1299, %rd1, %rd1298;
	ld.local.v2.u64 	{%rd1300, %rd1301}, [%rd1299];
	ld.global.u64 	%rd1302, [D_HEAP];
	add.s32 	%r256, %r309, %r121;
	mul.wide.u32 	%rd1303, %r256, 8;
	add.s64 	%rd1304, %rd1302, %rd1303;
	st.u64 	[%rd1304], %rd1300;
	ld.global.u64 	%rd1305, [D_HEAP];
	add.s32 	%r257, %r256, 1;
	mul.wide.u32 	%rd1306, %r257, 8;
	add.s64 	%rd1307, %rd1305, %rd1306;
	st.u64 	[%rd1307], %rd1301;
	ld.local.v2.u64 	{%rd1308, %rd1309}, [%rd1299+16];
	ld.global.u64 	%rd1310, [D_HEAP];
	add.s32 	%r258, %r256, 2;
	mul.wide.u32 	%rd1311, %r258, 8;
	add.s64 	%rd1312, %rd1310, %rd1311;
	st.u64 	[%rd1312], %rd1308;
	ld.global.u64 	%rd1313, [D_HEAP];
	add.s32 	%r259, %r256, 3;
	mul.wide.u32 	%rd1314, %r259, 8;
	add.s64 	%rd1315, %rd1313, %rd1314;
	st.u64 	[%rd1315], %rd1309;
	add.s32 	%r309, %r309, 4;
	setp.ne.s32 	%p168, %r309, %r310;
	@%p168 bra 	$L__BB0_204;
$L__BB0_205:
	setp.eq.s32 	%p169, %r115, 0;
	@%p169 bra 	$L__BB0_209;
	mul.wide.u32 	%rd1316, %r310, 8;
	add.s64 	%rd111, %rd1, %rd1316;
	ld.local.u64 	%rd1317, [%rd111];
	ld.global.u64 	%rd1318, [D_HEAP];
	add.s32 	%r126, %r310, %r121;
	mul.wide.u32 	%rd1319, %r126, 8;
	add.s64 	%rd1320, %rd1318, %rd1319;
	st.u64 	[%rd1320], %rd1317;
	setp.eq.s32 	%p170, %r115, 1;
	@%p170 bra 	$L__BB0_209;
	ld.local.u64 	%rd1321, [%rd111+8];
	ld.global.u64 	%rd1322, [D_HEAP];
	add.s32 	%r260, %r126, 1;
	mul.wide.u32 	%rd1323, %r260, 8;
	add.s64 	%rd1324, %rd1322, %rd1323;
	st.u64 	[%rd1324], %rd1321;
	setp.eq.s32 	%p171, %r115, 2;
	@%p171 bra 	$L__BB0_209;
	ld.local.u64 	%rd1325, [%rd111+16];
	ld.global.u64 	%rd1326, [D_HEAP];
	add.s32 	%r261, %r126, 2;
	mul.wide.u32 	%rd1327, %r261, 8;
	add.s64 	%rd1328, %rd1326, %rd1327;
	st.u64 	[%rd1328], %rd1325;
$L__BB0_209:
	setp.lt.u32 	%p172, %r306, 4;
	and.b64  	%rd112, %rd1392, 4294967295;
	ld.global.u64 	%rd113, [D_ALLOC];
	add.s64 	%rd1329, %rd113, %rd110;
	st.global.u64 	[D_ALLOC], %rd1329;
	cvt.u32.u64 	%r127, %rd113;
	mov.b32 	%r312, 0;
	@%p172 bra 	$L__BB0_212;
	and.b32  	%r312, %r114, -4;
	mov.b32 	%r311, 0;
$L__BB0_211:
	mul.wide.u32 	%rd1330, %r311, 8;
	add.s64 	%rd1331, %rd2, %rd1330;
	ld.local.v2.u64 	{%rd1332, %rd1333}, [%rd1331];
	ld.global.u64 	%rd1334, [D_HEAP];
	add.s32 	%r264, %r311, %r127;
	mul.wide.u32 	%rd1335, %r264, 8;
	add.s64 	%rd1336, %rd1334, %rd1335;
	st.u64 	[%rd1336], %rd1332;
	ld.global.u64 	%rd1337, [D_HEAP];
	add.s32 	%r265, %r264, 1;
	mul.wide.u32 	%rd1338, %r265, 8;
	add.s64 	%rd1339, %rd1337, %rd1338;
	st.u64 	[%rd1339], %rd1333;
	ld.local.v2.u64 	{%rd1340, %rd1341}, [%rd1331+16];
	ld.global.u64 	%rd1342, [D_HEAP];
	add.s32 	%r266, %r264, 2;
	mul.wide.u32 	%rd1343, %r266, 8;
	add.s64 	%rd1344, %rd1342, %rd1343;
	st.u64 	[%rd1344], %rd1340;
	ld.global.u64 	%rd1345, [D_HEAP];
	add.s32 	%r267, %r264, 3;
	mul.wide.u32 	%rd1346, %r267, 8;
	add.s64 	%rd1347, %rd1345, %rd1346;
	st.u64 	[%rd1347], %rd1341;
	add.s32 	%r311, %r311, 4;
	setp.ne.s32 	%p173, %r311, %r312;
	@%p173 bra 	$L__BB0_211;
$L__BB0_212:
	setp.eq.s32 	%p174, %r115, 0;
	@%p174 bra 	$L__BB0_216;
	mul.wide.u32 	%rd1348, %r312, 8;
	add.s64 	%rd114, %rd2, %rd1348;
	ld.local.u64 	%rd1349, [%rd114];
	ld.global.u64 	%rd1350, [D_HEAP];
	add.s32 	%r132, %r312, %r127;
	mul.wide.u32 	%rd1351, %r132, 8;
	add.s64 	%rd1352, %rd1350, %rd1351;
	st.u64 	[%rd1352], %rd1349;
	setp.eq.s32 	%p175, %r115, 1;
	@%p175 bra 	$L__BB0_216;
	ld.local.u64 	%rd1353, [%rd114+8];
	ld.global.u64 	%rd1354, [D_HEAP];
	add.s32 	%r268, %r132, 1;
	mul.wide.u32 	%rd1355, %r268, 8;
	add.s64 	%rd1356, %rd1354, %rd1355;
	st.u64 	[%rd1356], %rd1353;
	setp.eq.s32 	%p176, %r115, 2;
	@%p176 bra 	$L__BB0_216;
	ld.local.u64 	%rd1357, [%rd114+16];
	ld.global.u64 	%rd1358, [D_HEAP];
	add.s32 	%r269, %r132, 2;
	mul.wide.u32 	%rd1359, %r269, 8;
	add.s64 	%rd1360, %rd1358, %rd1359;
	st.u64 	[%rd1360], %rd1357;
$L__BB0_216:
	and.b64  	%rd1361, %rd49, 9223372032559808512;
	or.b64  	%rd1362, %rd112, %rd1361;
	setp.eq.s64 	%p177, %rd67, 360287970189639680;
	and.b64  	%rd1363, %rd113, 4294967295;
	or.b64  	%rd1364, %rd1363, %rd1361;
	selp.b64 	%rd1365, %rd1364, %rd1362, %p177;
	or.b64  	%rd1366, %rd1365, -9223372036854775808;
	ld.global.u64 	%rd1367, [D_HEAP];
	shl.b64 	%rd1368, %rd51, 3;
	and.b64  	%rd1369, %rd1368, 34359738360;
	add.s64 	%rd1370, %rd1367, %rd1369;
	st.u64 	[%rd1370], %rd1366;
	selp.b64 	%rd1382, %rd1362, %rd1364, %p177;
	bra.uni 	$L__BB0_1;
$L__BB0_217:
	setp.eq.s64 	%p158, %rd67, 360287970189639680;
	ld.global.u64 	%rd1193, [D_ALLOC];
	add.s64 	%rd1194, %rd1193, 1;
	st.global.u64 	[D_ALLOC], %rd1194;
	ld.global.u64 	%rd1195, [D_HEAP];
	shl.b64 	%rd1196, %rd1193, 3;
	add.s64 	%rd1197, %rd1195, %rd1196;
	st.u64 	[%rd1197], %rd49;
	selp.b64 	%rd1198, 432345564227567616, 360287970189639680, %p158;
	and.b64  	%rd1199, %rd51, 72057589742960640;
	and.b64  	%rd1200, %rd1193, 4294967295;
	or.b64  	%rd1201, %rd1199, %rd1198;
	or.b64  	%rd1202, %rd1201, %rd1200;
	or.b64  	%rd1203, %rd1202, -9223372036854775808;
	ld.global.u64 	%rd1204, [D_HEAP];
	shl.b64 	%rd1205, %rd51, 3;
	and.b64  	%rd1206, %rd1205, 34359738360;
	add.s64 	%rd1207, %rd1204, %rd1206;
	st.u64 	[%rd1207], %rd1203;
	selp.b64 	%rd1208, 360287970189639680, 432345564227567616, %p158;
	or.b64  	%rd1209, %rd1208, %rd1199;
	or.b64  	%rd49, %rd1209, %rd1200;
$L__BB0_218:
	setp.ne.s32 	%p178, %r271, 0;
	@%p178 bra 	$L__BB0_95;
	mov.b32 	%r270, 0;
	st.global.u32 	[D_S_POS], %r270;
$L__BB0_220:
	st.param.b64 	[func_retval0], %rd49;
	ret;
$L__BB0_221:
	mov.b32 	%r285, 2;
	bra.uni 	$L__BB0_32;
$L__BB0_222:
	ld.global.u64 	%rd528, [D_ITRS];
	add.s64 	%rd529, %rd528, 1;
	st.global.u64 	[D_ITRS], %rd529;
	mov.b64 	%rd49, 288230376151711744;
	bra.uni 	$L__BB0_218;

}
.func  (.param .b64 func_retval0) _Z3snfmj(
	.param .b64 _Z3snfmj_param_0,
	.param .b32 _Z3snfmj_param_1
)
{
	.reg .pred 	%p<13>;
	.reg .b16 	%rs<4>;
	.reg .b32 	%r<24>;
	.reg .b64 	%rd<65>;

	ld.param.u64 	%rd10, [_Z3snfmj_param_0];
	ld.param.u32 	%r13, [_Z3snfmj_param_1];
	{ // callseq 0, 0
	.param .b64 param0;
	st.param.b64 	[param0], %rd10;
	.param .b64 retval0;
	call.uni (retval0), 
	_Z3wnfm, 
	(
	param0
	);
	ld.param.b64 	%rd11, [retval0];
	} // callseq 0
	shr.u64 	%rd2, %rd11, 56;
	cvt.u16.u64 	%rs2, %rd2;
	and.b16  	%rs1, %rs2, 127;
	mov.b32 	%r20, 1;
	add.s16 	%rs3, %rs1, -9;
	setp.lt.u16 	%p1, %rs3, 4;
	@%p1 bra 	$L__BB1_3;
	setp.eq.s16 	%p2, %rs1, 8;
	@%p2 bra 	$L__BB1_6;
	setp.ne.s16 	%p3, %rs1, 1;
	@%p3 bra 	$L__BB1_4;
$L__BB1_3:
	mov.b32 	%r20, 2;
	bra.uni 	$L__BB1_6;
$L__BB1_4:
	and.b64  	%rd12, %rd11, 9151314442816847872;
	setp.lt.u64 	%p4, %rd12, 864691128455135233;
	and.b64  	%rd13, %rd11, 9079256848778919936;
	setp.gt.u64 	%p5, %rd13, 2161727821137838079;
	or.pred  	%p6, %p4, %p5;
	@%p6 bra 	$L__BB1_13;
	cvt.u32.u64 	%r16, %rd2;
	and.b32  	%r17, %r16, 127;
	add.s32 	%r20, %r17, -13;
	setp.eq.s32 	%p7, %r20, 0;
	@%p7 bra 	$L__BB1_13;
$L__BB1_6:
	and.b64  	%rd3, %rd11, 4294967295;
	and.b64  	%rd14, %rd11, 9151314442816847872;
	setp.eq.s64 	%p8, %rd14, 576460752303423488;
	@%p8 bra 	$L__BB1_14;
	max.u32 	%r3, %r20, 1;
	and.b32  	%r4, %r3, 3;
	setp.lt.u32 	%p9, %r20, 4;
	mov.b32 	%r21, 0;
	@%p9 bra 	$L__BB1_10;
	and.b32  	%r21, %r3, -4;
	neg.s32 	%r23, %r21;
	shl.b64 	%rd15, %rd3, 3;
	add.s64 	%rd64, %rd15, 16;
$L__BB1_9:
	ld.global.u64 	%rd16, [D_HEAP];
	add.s64 	%rd17, %rd16, %rd64;
	ld.u64 	%rd18, [%rd17+-16];
	{ // callseq 1, 0
	.param .b64 param0;
	st.param.b64 	[param0], %rd18;
	.param .b32 param1;
	st.param.b32 	[param1], %r13;
	.param .b64 retval0;
	call.uni (retval0), 
	_Z3snfmj, 
	(
	param0, 
	param1
	);
	ld.param.b64 	%rd19, [retval0];
	} // callseq 1
	ld.global.u64 	%rd21, [D_HEAP];
	add.s64 	%rd22, %rd21, %rd64;
	st.u64 	[%rd22+-16], %rd19;
	ld.global.u64 	%rd23, [D_HEAP];
	add.s64 	%rd24, %rd23, %rd64;
	ld.u64 	%rd25, [%rd24+-8];
	{ // callseq 2, 0
	.param .b64 param0;
	st.param.b64 	[param0], %rd25;
	.param .b32 param1;
	st.param.b32 	[param1], %r13;
	.param .b64 retval0;
	call.uni (retval0), 
	_Z3snfmj, 
	(
	param0, 
	param1
	);
	ld.param.b64 	%rd26, [retval0];
	} // callseq 2
	ld.global.u64 	%rd28, [D_HEAP];
	add.s64 	%rd29, %rd28, %rd64;
	st.u64 	[%rd29+-8], %rd26;
	ld.global.u64 	%rd30, [D_HEAP];
	add.s64 	%rd31, %rd30, %rd64;
	ld.u64 	%rd32, [%rd31];
	{ // callseq 3, 0
	.param .b64 param0;
	st.param.b64 	[param0], %rd32;
	.param .b32 param1;
	st.param.b32 	[param1], %r13;
	.param .b64 retval0;
	call.uni (retval0), 
	_Z3snfmj, 
	(
	param0, 
	param1
	);
	ld.param.b64 	%rd33, [retval0];
	} // callseq 3
	ld.global.u64 	%rd35, [D_HEAP];
	add.s64 	%rd36, %rd35, %rd64;
	st.u64 	[%rd36], %rd33;
	ld.global.u64 	%rd37, [D_HEAP];
	add.s64 	%rd38, %rd37, %rd64;
	ld.u64 	%rd39, [%rd38+8];
	{ // callseq 4, 0
	.param .b64 param0;
	st.param.b64 	[param0], %rd39;
	.param .b32 param1;
	st.param.b32 	[param1], %r13;
	.param .b64 retval0;
	call.uni (retval0), 
	_Z3snfmj, 
	(
	param0, 
	param1
	);
	ld.param.b64 	%rd40, [retval0];
	} // callseq 4
	ld.global.u64 	%rd42, [D_HEAP];
	add.s64 	%rd43, %rd42, %rd64;
	st.u64 	[%rd43+8], %rd40;
	add.s32 	%r23, %r23, 4;
	add.s64 	%rd64, %rd64, 32;
	setp.eq.s32 	%p10, %r23, 0;
	@%p10 bra 	$L__BB1_10;
	bra.uni 	$L__BB1_9;
$L__BB1_10:
	setp.eq.s32 	%p11, %r4, 0;
	@%p11 bra 	$L__BB1_13;
	cvt.u64.u32 	%rd44, %r21;
	add.s64 	%rd45, %rd44, %rd3;
	shl.b64 	%rd63, %rd45, 3;
	neg.s32 	%r22, %r4;
$L__BB1_12:
	.pragma "nounroll";
	ld.global.u64 	%rd46, [D_HEAP];
	add.s64 	%rd47, %rd46, %rd63;
	ld.u64 	%rd48, [%rd47];
	{ // callseq 5, 0
	.param .b64 param0;
	st.param.b64 	[param0], %rd48;
	.param .b32 param1;
	st.param.b32 	[param1], %r13;
	.param .b64 retval0;
	call.uni (retval0), 
	_Z3snfmj, 
	(
	param0, 
	param1
	);
	ld.param.b64 	%rd49, [retval0];
	} // callseq 5
	ld.global.u64 	%rd51, [D_HEAP];
	add.s64 	%rd52, %rd51, %rd63;
	st.u64 	[%rd52], %rd49;
	add.s64 	%rd63, %rd63, 8;
	add.s32 	%r22, %r22, 1;
	setp.ne.s32 	%p12, %r22, 0;
	@%p12 bra 	$L__BB1_12;
$L__BB1_13:
	st.param.b64 	[func_retval0], %rd11;
	ret;
$L__BB1_14:
	ld.global.u64 	%rd53, [D_HEAP];
	shl.b64 	%rd54, %rd3, 3;
	add.s64 	%rd55, %rd53, %rd54;
	ld.u64 	%rd56, [%rd55];
	add.s32 	%r19, %r13, 1;
	cvt.u64.u32 	%rd57, %r19;
	or.b64  	%rd58, %rd57, -9223372036854775808;
	st.u64 	[%rd55], %rd58;
	{ // callseq 6, 0
	.param .b64 param0;
	st.param.b64 	[param0], %rd56;
	.param .b32 param1;
	st.param.b32 	[param1], %r19;
	.param .b64 retval0;
	call.uni (retval0), 
	_Z3snfmj, 
	(
	param0, 
	param1
	);
	ld.param.b64 	%rd59, [retval0];
	} // callseq 6
	ld.global.u64 	%rd61, [D_HEAP];
	add.s64 	%rd62, %rd61, %rd54;
	st.u64 	[%rd62], %rd59;
	bra.uni 	$L__BB1_13;

}
	// .globl	_Z10hvm_kernelPmPjmS_mS_
.visible .entry _Z10hvm_kernelPmPjmS_mS_(
	.param .u64 .ptr .align 1 _Z10hvm_kernelPmPjmS_mS__param_0,
	.param .u64 .ptr .align 1 _Z10hvm_kernelPmPjmS_mS__param_1,
	.param .u64 _Z10hvm_kernelPmPjmS_mS__param_2,
	.param .u64 .ptr .align 1 _Z10hvm_kernelPmPjmS_mS__param_3,
	.param .u64 _Z10hvm_kernelPmPjmS_mS__param_4,
	.param .u64 .ptr .align 1 _Z10hvm_kernelPmPjmS_mS__param_5
)
{
	.reg .b32 	%r<2>;
	.reg .b64 	%rd<11>;

	ld.param.u64 	%rd1, [_Z10hvm_kernelPmPjmS_mS__param_0];
	ld.param.u64 	%rd2, [_Z10hvm_kernelPmPjmS_mS__param_1];
	ld.param.u64 	%rd3, [_Z10hvm_kernelPmPjmS_mS__param_2];
	ld.param.u64 	%rd4, [_Z10hvm_kernelPmPjmS_mS__param_3];
	ld.param.u64 	%rd5, [_Z10hvm_kernelPmPjmS_mS__param_4];
	ld.param.u64 	%rd6, [_Z10hvm_kernelPmPjmS_mS__param_5];
	cvta.to.global.u64 	%rd7, %rd4;
	st.global.u64 	[D_HEAP], %rd1;
	st.global.u64 	[D_BOOK], %rd2;
	st.global.u64 	[D_ALLOC], %rd5;
	mov.b64 	%rd8, 0;
	st.global.u64 	[D_ITRS], %rd8;
	mov.b32 	%r1, 0;
	st.global.u32 	[D_S_POS], %r1;
	st.global.u64 	[D_STACK], %rd6;
	{ // callseq 7, 0
	.param .b64 param0;
	st.param.b64 	[param0], %rd3;
	.param .b32 param1;
	st.param.b32 	[param1], 0;
	.param .b64 retval0;
	call.uni (retval0), 
	_Z3snfmj, 
	(
	param0, 
	param1
	);
	ld.param.b64 	%rd9, [retval0];
	} // callseq 7
	st.global.u64 	[%rd7], %rd9;
	ret;

}
	// .globl	_Z8get_itrsPm
.visible .entry _Z8get_itrsPm(
	.param .u64 .ptr .align 1 _Z8get_itrsPm_param_0
)
{
	.reg .b64 	%rd<4>;

	ld.param.u64 	%rd1, [_Z8get_itrsPm_param_0];
	cvta.to.global.u64 	%rd2, %rd1;
	ld.global.u64 	%rd3, [D_ITRS];
	st.global.u64 	[%rd2], %rd3;
	ret;

}


// ===== COMPILED SASS (sm_100) =====

	.target	sm_100

	.elftype	@"ET_EXEC"


//--------------------- .note.nv.tkinfo           --------------------------
	.section	.note.nv.tkinfo,"",@"SHT_NOTE"
	.sectionflags	@"SHF_NOTE_NV_TKINFO"
	.tkinfo
        /*0018*/ 	.word	0x00000002
        /*0030*/ 	.string	""
        /*0030*/ 	.string	"ptxas"
        /*0030*/ 	.string	"Cuda compilation tools, release 13.0, V13.0.88"
        /*0030*/ 	.string	"Build cuda_13.0.r13.0/compiler.36424714_0"
        /*0030*/ 	.string	"-arch sm_100 -m 64 "



//--------------------- .note.nv.cuinfo           --------------------------
	.section	.note.nv.cuinfo,"",@"SHT_NOTE"
	.sectionflags	@"SHF_NOTE_NV_CUINFO"
        /*0018*/ 	.short	0x0002
        /*001a*/ 	.short	0x0064
        /*001c*/ 	.short	0x0082
	.zero		2


//--------------------- .nv.info                  --------------------------
	.section	.nv.info,"",@"SHT_CUDA_INFO"
	.align	4


	//----- nvinfo : EIATTR_REGCOUNT
	.align		4
        /*0000*/ 	.byte	0x04, 0x2f
        /*0002*/ 	.short	(.L_7 - .L_6)
	.align		4
.L_6:
        /*0004*/ 	.word	index@(_Z10hvm_kernelPmPjmS_mS_)
        /*0008*/ 	.word	0x0000002e


	//----- nvinfo : EIATTR_FRAME_SIZE
	.align		4
.L_7:
        /*000c*/ 	.byte	0x04, 0x11
        /*000e*/ 	.short	(.L_9 - .L_8)
	.align		4
.L_8:
        /*0010*/ 	.word	index@($_Z10hvm_kernelPmPjmS_mS_$_Z3wnfm)
        /*0014*/ 	.word	0x00000000


	//----- nvinfo : EIATTR_FRAME_SIZE
	.align		4
.L_9:
        /*0018*/ 	.byte	0x04, 0x11
        /*001a*/ 	.short	(.L_11 - .L_10)
	.align		4
.L_10:
        /*001c*/ 	.word	index@($_Z10hvm_kernelPmPjmS_mS_$_Z3snfmj)
        /*0020*/ 	.word	0x00000000


	//----- nvinfo : EIATTR_FRAME_SIZE
	.align		4
.L_11:
        /*0024*/ 	.byte	0x04, 0x11
        /*0026*/ 	.short	(.L_13 - .L_12)
	.align		4
.L_12:
        /*0028*/ 	.word	index@(_Z10hvm_kernelPmPjmS_mS_)
        /*002c*/ 	.word	0x00000000


	//----- nvinfo : EIATTR_REGCOUNT
	.align		4
.L_13:
        /*0030*/ 	.byte	0x04, 0x2f
        /*0032*/ 	.short	(.L_15 - .L_14)
	.align		4
.L_14:
        /*0034*/ 	.word	index@(_Z8get_itrsPm)
        /*0038*/ 	.word	0x00000008


	//----- nvinfo : EIATTR_FRAME_SIZE
	.align		4
.L_15:
        /*003c*/ 	.byte	0x04, 0x11
        /*003e*/ 	.short	(.L_17 - .L_16)
	.align		4
.L_16:
        /*0040*/ 	.word	index@(_Z8get_itrsPm)
        /*0044*/ 	.word	0x00000000


	//----- nvinfo : EIATTR_MIN_STACK_SIZE
	.align		4
.L_17:
        /*0048*/ 	.byte	0x04, 0x12
        /*004a*/ 	.short	(.L_19 - .L_18)
	.align		4
.L_18:
        /*004c*/ 	.word	index@(_Z8get_itrsPm)
        /*0050*/ 	.word	0x00000000


	//----- nvinfo : EIATTR_MIN_STACK_SIZE
	.align		4
.L_19:
        /*0054*/ 	.byte	0x04, 0x12
        /*0056*/ 	.short	(.L_21 - .L_20)
	.align		4
.L_20:
        /*0058*/ 	.word	index@(_Z10hvm_kernelPmPjmS_mS_)
        /*005c*/ 	.word	0x00000000
.L_21:


//--------------------- .nv.compat                --------------------------
	.section	.nv.compat,"",@"SHT_CUDA_COMPAT_INFO"
	.align	4
        /*0000*/ 	.byte	0x02, 0x09, 0x00, 0x00, 0x02, 0x02, 0x01, 0x00, 0x02, 0x05, 0x05, 0x00, 0x03, 0x07, 0x01, 0x01
        /*0010*/ 	.byte	0x02, 0x03, 0x00, 0x00, 0x02, 0x06, 0x01, 0x00, 0x04, 0x0b, 0x08, 0x00, 0x09, 0x00, 0x00, 0x00
        /*0020*/ 	.byte	0x00, 0x00, 0x00, 0x00


//--------------------- .nv.info._Z8get_itrsPm    --------------------------
	.section	.nv.info._Z8get_itrsPm,"",@"SHT_CUDA_INFO"
	.sectionflags	@""
	.align	4


	//----- nvinfo : EIATTR_CUDA_API_VERSION
	.align		4
        /*0000*/ 	.byte	0x04, 0x37
        /*0002*/ 	.short	(.L_23 - .L_22)
.L_22:
        /*0004*/ 	.word	0x00000082


	//----- nvinfo : EIATTR_KPARAM_INFO
	.align		4
.L_23:
        /*0008*/ 	.byte	0x04, 0x17
        /*000a*/ 	.short	(.L_25 - .L_24)
.L_24:
        /*000c*/ 	.word	0x00000000
        /*0010*/ 	.short	0x0000
        /*0012*/ 	.short	0x0000
        /*0014*/ 	.byte	0x00, 0xf5, 0x21, 0x00


	//----- nvinfo : EIATTR_SPARSE_MMA_MASK
	.align		4
.L_25:
        /*0018*/ 	.byte	0x03, 0x50
        /*001a*/ 	.short	0x0000


	//----- nvinfo : EIATTR_MAXREG_COUNT
	.align		4
        /*001c*/ 	.byte	0x03, 0x1b
        /*001e*/ 	.short	0x00ff


	//----- nvinfo : EIATTR_MERCURY_ISA_VERSION
	.align		4
        /*0020*/ 	.byte	0x03, 0x5f
        /*0022*/ 	.short	0x0101


	//----- nvinfo : EIATTR_VRC_CTA_INIT_COUNT
	.align		4
        /*0024*/ 	.byte	0x02, 0x4a
	.zero		1
	.zero		1


	//----- nvinfo : EIATTR_EXIT_INSTR_OFFSETS
	.align		4
        /*0028*/ 	.byte	0x04, 0x1c
        /*002a*/ 	.short	(.L_27 - .L_26)


	//   ....[0]....
.L_26:
        /*002c*/ 	.word	0x00000060


	//----- nvinfo : EIATTR_CBANK_PARAM_SIZE
	.align		4
.L_27:
        /*0030*/ 	.byte	0x03, 0x19
        /*0032*/ 	.short	0x0008


	//----- nvinfo : EIATTR_PARAM_CBANK
	.align		4
        /*0034*/ 	.byte	0x04, 0x0a
        /*0036*/ 	.short	(.L_29 - .L_28)
	.align		4
.L_28:
        /*0038*/ 	.word	index@(.nv.constant0._Z8get_itrsPm)
        /*003c*/ 	.short	0x0380
        /*003e*/ 	.short	0x0008


	//----- nvinfo : EIATTR_SW_WAR
	.align		4
.L_29:
        /*0040*/ 	.byte	0x04, 0x36
        /*0042*/ 	.short	(.L_31 - .L_30)
.L_30:
        /*0044*/ 	.word	0x00000008
.L_31:


//--------------------- .nv.info._Z10hvm_kernelPmPjmS_mS_ --------------------------
	.section	.nv.info._Z10hvm_kernelPmPjmS_mS_,"",@"SHT_CUDA_INFO"
	.sectionflags	@""
	.align	4


	//----- nvinfo : EIATTR_CUDA_API_VERSION
	.align		4
        /*0000*/ 	.byte	0x04, 0x37
        /*0002*/ 	.short	(.L_33 - .L_32)
.L_32:
        /*0004*/ 	.word	0x00000082


	//----- nvinfo : EIATTR_KPARAM_INFO
	.align		4
.L_33:
        /*0008*/ 	.byte	0x04, 0x17
        /*000a*/ 	.short	(.L_35 - .L_34)
.L_34:
        /*000c*/ 	.word	0x00000000
        /*0010*/ 	.short	0x0005
        /*0012*/ 	.short	0x0028
        /*0014*/ 	.byte	0x00, 0xf5, 0x21, 0x00


	//----- nvinfo : EIATTR_KPARAM_INFO
	.align		4
.L_35:
        /*0018*/ 	.byte	0x04, 0x17
        /*001a*/ 	.short	(.L_37 - .L_36)
.L_36:
        /*001c*/ 	.word	0x00000000
        /*0020*/ 	.short	0x0004
        /*0022*/ 	.short	0x0020
        /*0024*/ 	.byte	0x00, 0xf0, 0x21, 0x00


	//----- nvinfo : EIATTR_KPARAM_INFO
	.align		4
.L_37:
        /*0028*/ 	.byte	0x04, 0x17
        /*002a*/ 	.short	(.L_39 - .L_38)
.L_38:
        /*002c*/ 	.word	0x00000000
        /*0030*/ 	.short	0x0003
        /*0032*/ 	.short	0x0018
        /*0034*/ 	.byte	0x00, 0xf5, 0x21, 0x00


	//----- nvinfo : EIATTR_KPARAM_INFO
	.align		4
.L_39:
        /*0038*/ 	.byte	0x04, 0x17
        /*003a*/ 	.short	(.L_41 - .L_40)
.L_40:
        /*003c*/ 	.word	0x00000000
        /*0040*/ 	.short	0x0002
        /*0042*/ 	.short	0x0010
        /*0044*/ 	.byte	0x00, 0xf0, 0x21, 0x00


	//----- nvinfo : EIATTR_KPARAM_INFO
	.align		4
.L_41:
        /*0048*/ 	.byte	0x04, 0x17
        /*004a*/ 	.short	(.L_43 - .L_42)
.L_42:
        /*004c*/ 	.word	0x00000000
        /*0050*/ 	.short	0x0001
        /*0052*/ 	.short	0x0008
        /*0054*/ 	.byte	0x00, 0xf5, 0x21, 0x00


	//----- nvinfo : EIATTR_KPARAM_INFO
	.align		4
.L_43:
        /*0058*/ 	.byte	0x04, 0x17
        /*005a*/ 	.short	(.L_45 - .L_44)
.L_44:
        /*005c*/ 	.word	0x00000000
        /*0060*/ 	.short	0x0000
        /*0062*/ 	.short	0x0000
        /*0064*/ 	.byte	0x00, 0xf5, 0x21, 0x00


	//----- nvinfo : EIATTR_SPARSE_MMA_MASK
	.align		4
.L_45:
        /*0068*/ 	.byte	0x03, 0x50
        /*006a*/ 	.short	0x0000


	//----- nvinfo : EIATTR_MAXREG_COUNT
	.align		4
        /*006c*/ 	.byte	0x03, 0x1b
        /*006e*/ 	.short	0x00ff


	//----- nvinfo : EIATTR_MERCURY_ISA_VERSION
	.align		4
        /*0070*/ 	.byte	0x03, 0x5f
        /*0072*/ 	.short	0x0101


	//----- nvinfo : EIATTR_VRC_CTA_INIT_COUNT
	.align		4
        /*0074*/ 	.byte	0x02, 0x4a
	.zero		1
	.zero		1


	//----- nvinfo : EIATTR_EXIT_INSTR_OFFSETS
	.align		4
        /*0078*/ 	.byte	0x04, 0x1c
        /*007a*/ 	.short	(.L_47 - .L_46)


	//   ....[0]....
.L_46:
        /*007c*/ 	.word	0x000001b0


	//----- nvinfo : EIATTR_CRS_STACK_SIZE
	.align		4
.L_47:
        /*0080*/ 	.byte	0x04, 0x1e
        /*0082*/ 	.short	(.L_49 - .L_48)
.L_48:
        /*0084*/ 	.word	0x00000000


	//----- nvinfo : EIATTR_CBANK_PARAM_SIZE
	.align		4
.L_49:
        /*0088*/ 	.byte	0x03, 0x19
        /*008a*/ 	.short	0x0030


	//----- nvinfo : EIATTR_PARAM_CBANK
	.align		4
        /*008c*/ 	.byte	0x04, 0x0a
        /*008e*/ 	.short	(.L_51 - .L_50)
	.align		4
.L_50:
        /*0090*/ 	.word	index@(.nv.constant0._Z10hvm_kernelPmPjmS_mS_)
        /*0094*/ 	.short	0x0380
        /*0096*/ 	.short	0x0030


	//----- nvinfo : EIATTR_SW_WAR
	.align		4
.L_51:
        /*0098*/ 	.byte	0x04, 0x36
        /*009a*/ 	.short	(.L_53 - .L_52)
.L_52:
        /*009c*/ 	.word	0x00000008
.L_53:


//--------------------- .nv.callgraph             --------------------------
	.section	.nv.callgraph,"",@"SHT_CUDA_CALLGRAPH"
	.align	4
	.sectionentsize	8
	.align		4
        /*0000*/ 	.word	0x00000000
	.align		4
        /*0004*/ 	.word	0xffffffff
	.align		4
        /*0008*/ 	.word	0x00000000
	.align		4
        /*000c*/ 	.word	0xfffffffe
	.align		4
        /*0010*/ 	.word	0x00000000
	.align		4
        /*0014*/ 	.word	0xfffffffd
	.align		4
        /*0018*/ 	.word	0x00000000
	.align		4
        /*001c*/ 	.word	0xfffffffc


//--------------------- .nv.constant4             --------------------------
	.section	.nv.constant4,"a",@progbits
	.align	8
	.align		8
.nv.constant4:
        /*0000*/ 	.dword	D_S_POS
	.align		8
        /*0008*/ 	.dword	D_ALLOC
	.align		8
        /*0010*/ 	.dword	D_ITRS
	.align		8
        /*0018*/ 	.dword	D_STACK
	.align		8
        /*0020*/ 	.dword	D_HEAP
	.align		8
        /*0028*/ 	.dword	D_BOOK


//--------------------- .text._Z8get_itrsPm       --------------------------
	.section	.text._Z8get_itrsPm,"ax",@progbits
	.align	128
        .global         _Z8get_itrsPm
        .type           _Z8get_itrsPm,@function
        .size           _Z8get_itrsPm,(.L_x_161 - _Z8get_itrsPm)
        .other          _Z8get_itrsPm,@"STO_CUDA_ENTRY STV_DEFAULT"
_Z8get_itrsPm:
.text._Z8get_itrsPm:
[----:B------:R-:W-:Y:S08]  /*0000*/  LDC R1, c[0x0][0x37c] ;  /* 0x0000df00ff017b82 */ /* 0x000ff00000000800 */
[----:B------:R-:W0:Y:S01]  /*0010*/  LDC.64 R2, c[0x4][0x10] ;  /* 0x01000400ff027b82 */ /* 0x000e220000000a00 */
[----:B------:R-:W0:Y:S02]  /*0020*/  LDCU.64 UR4, c[0x0][0x358] ;  /* 0x00006b00ff0477ac */ /* 0x000e240008000a00 */
[----:B0-----:R-:W2:Y:S05]  /*0030*/  LDG.E.64 R2, desc[UR4][R2.64] ;  /* 0x0000000402027981 */ /* 0x001eaa000c1e1b00 */
[----:B------:R-:W2:Y:S02]  /*0040*/  LDC.64 R4, c[0x0][0x380] ;  /* 0x0000e000ff047b82 */ /* 0x000ea40000000a00 */
[----:B--2---:R-:W-:Y:S01]  /*0050*/  STG.E.64 desc[UR4][R4.64], R2 ;  /* 0x0000000204007986 */ /* 0x004fe2000c101b04 */
[----:B------:R-:W-:Y:S05]  /*0060*/  EXIT ;  /* 0x000000000000794d */ /* 0x000fea0003800000 */
.L_x_0:
[----:B------:R-:W-:-:S00]  /*0070*/  BRA `(.L_x_0) ;  /* 0xfffffffc00fc7947 */ /* 0x000fc0000383ffff */
[----:B------:R-:W-:-:S00]  /*0080*/  NOP ;  /* 0x0000000000007918 */ /* 0x000fc00000000000 */
[----:B------:R-:W-:-:S00]  /*0090*/  NOP ;  /* 0x0000000000007918 */ /* 0x000fc00000000000 */
[----:B------:R-:W-:-:S00]  /*00a0*/  NOP ;  /* 0x0000000000007918 */ /* 0x000fc00000000000 */
[----:B------:R-:W-:-:S00]  /*00b0*/  NOP ;  /* 0x0000000000007918 */ /* 0x000fc00000000000 */
[----:B------:R-:W-:-:S00]  /*00c0*/  NOP ;  /* 0x0000000000007918 */ /* 0x000fc00000000000 */
[----:B------:R-:W-:-:S00]  /*00d0*/  NOP ;  /* 0x0000000000007918 */ /* 0x000fc00000000000 */
[----:B------:R-:W-:-:S00]  /*00e0*/  NOP ;  /* 0x0000000000007918 */ /* 0x000fc00000000000 */
[----:B------:R-:W-:-:S00]  /*00f0*/  NOP ;  /* 0x0000000000007918 */ /* 0x000fc00000000000 */
.L_x_161:


//--------------------- .text._Z10hvm_kernelPmPjmS_mS_ --------------------------
	.section	.text._Z10hvm_kernelPmPjmS_mS_,"ax",@progbits
	.align	128
        .global         _Z10hvm_kernelPmPjmS_mS_
        .type           _Z10hvm_kernelPmPjmS_mS_,@function
        .size           _Z10hvm_kernelPmPjmS_mS_,(.L_x_160 - _Z10hvm_kernelPmPjmS_mS_)
        .other          _Z10hvm_kernelPmPjmS_mS_,@"STO_CUDA_ENTRY STV_DEFAULT"
_Z10hvm_kernelPmPjmS_mS_:
.text._Z10hvm_kernelPmPjmS_mS_:
[----:B------:R-:W0:Y:S08]  /*0000*/  LDC R1, c[0x0][0x37c] ;  /* 0x0000df00ff017b82 */ /* 0x000e300000000800 */
[----:B------:R-:W1:Y:S01]  /*0010*/  LDC.64 R2, c[0x4][0x20] ;  /* 0x01000800ff027b82 */ /* 0x000e620000000a00 */
[----:B------:R-:W1:Y:S01]  /*0020*/  LDCU.64 UR36, c[0x0][0x358] ;  /* 0x00006b00ff2477ac */ /* 0x000e620008000a00 */
[----:B------:R-:W-:Y:S01]  /*0030*/  IMAD.MOV.U32 R6, RZ, RZ, RZ ;  /* 0x000000ffff067224 */ /* 0x000fe200078e00ff */
[----:B------:R-:W-:Y:S01]  /*0040*/  MOV R20, 0x190 ;  /* 0x0000019000147802 */ /* 0x000fe20000000f00 */
[----:B------:R-:W-:Y:S01]  /*0050*/  IMAD.MOV.U32 R21, RZ, RZ, 0x0 ;  /* 0x00000000ff157424 */ /* 0x000fe200078e00ff */
[----:B------:R-:W2:Y:S03]  /*0060*/  LDCU.64 UR4, c[0x0][0x390] ;  /* 0x00007200ff0477ac */ /* 0x000ea60008000a00 */
[----:B------:R-:W1:Y:S08]  /*0070*/  LDC.64 R18, c[0x0][0x380] ;  /* 0x0000e000ff127b82 */ /* 0x000e700000000a00 */
[----:B------:R-:W3:Y:S01]  /*0080*/  LDC.64 R22, c[0x0][0x388] ;  /* 0x0000e200ff167b82 */ /* 0x000ee20000000a00 */
[----:B--2---:R-:W-:-:S07]  /*0090*/  IMAD.U32 R4, RZ, RZ, UR4 ;  /* 0x00000004ff047e24 */ /* 0x004fce000f8e00ff */
[----:B------:R-:W3:Y:S01]  /*00a0*/  LDC.64 R8, c[0x4][0x28] ;  /* 0x01000a00ff087b82 */ /* 0x000ee20000000a00 */
[----:B------:R-:W-:-:S07]  /*00b0*/  IMAD.U32 R5, RZ, RZ, UR5 ;  /* 0x00000005ff057e24 */ /* 0x000fce000f8e00ff */
[----:B------:R-:W2:Y:S01]  /*00c0*/  LDC.64 R10, c[0x4][0x8] ;  /* 0x01000200ff0a7b82 */ /* 0x000ea20000000a00 */
[----:B-1----:R1:W-:Y:S07]  /*00d0*/  STG.E.64 desc[UR36][R2.64], R18 ;  /* 0x0000001202007986 */ /* 0x0023ee000c101b24 */
[----:B------:R-:W2:Y:S08]  /*00e0*/  LDC.64 R24, c[0x0][0x3a0] ;  /* 0x0000e800ff187b82 */ /* 0x000eb00000000a00 */
[----:B------:R-:W4:Y:S01]  /*00f0*/  LDC.64 R12, c[0x4][0x10] ;  /* 0x01000400ff0c7b82 */ /* 0x000f220000000a00 */
[----:B---3--:R1:W-:Y:S07]  /*0100*/  STG.E.64 desc[UR36][R8.64], R22 ;  /* 0x0000001608007986 */ /* 0x0083ee000c101b24 */
[----:B------:R-:W3:Y:S08]  /*0110*/  LDC.64 R14, c[0x4][RZ] ;  /* 0x01000000ff0e7b82 */ /* 0x000ef00000000a00 */
[----:B------:R-:W5:Y:S01]  /*0120*/  LDC.64 R26, c[0x0][0x3a8] ;  /* 0x0000ea00ff1a7b82 */ /* 0x000f620000000a00 */
[----:B--2---:R1:W-:Y:S07]  /*0130*/  STG.E.64 desc[UR36][R10.64], R24 ;  /* 0x000000180a007986 */ /* 0x0043ee000c101b24 */
[----:B------:R-:W5:Y:S01]  /*0140*/  LDC.64 R16, c[0x4][0x18] ;  /* 0x01000600ff107b82 */ /* 0x000f620000000a00 */
[----:B----4-:R1:W-:Y:S04]  /*0150*/  STG.E.64 desc[UR36][R12.64], RZ ;  /* 0x000000ff0c007986 */ /* 0x0103e8000c101b24 */
[----:B---3--:R1:W-:Y:S04]  /*0160*/  STG.E desc[UR36][R14.64], RZ ;  /* 0x000000ff0e007986 */ /* 0x0083e8000c101924 */
[----:B0----5:R1:W-:Y:S02]  /*0170*/  STG.E.64 desc[UR36][R16.64], R26 ;  /* 0x0000001a10007986 */ /* 0x0213e4000c101b24 */
[----:B-1----:R-:W-:Y:S05]  /*0180*/  CALL.REL.NOINC `($_Z10hvm_kernelPmPjmS_mS_$_Z3snfmj) ;  /* 0x00000000000c7944 */ /* 0x002fea0003c00000 */
[----:B------:R-:W0:Y:S02]  /*0190*/  LDC.64 R2, c[0x0][0x398] ;  /* 0x0000e600ff027b82 */ /* 0x000e240000000a00 */
[----:B0-----:R-:W-:Y:S01]  /*01a0*/  STG.E.64 desc[UR36][R2.64], R4 ;  /* 0x0000000402007986 */ /* 0x001fe2000c101b24 */
[----:B------:R-:W-:Y:S05]  /*01b0*/  EXIT ;  /* 0x000000000000794d */ /* 0x000fea0003800000 */
        .type           $_Z10hvm_kernelPmPjmS_mS_$_Z3snfmj,@function
        .size           $_Z10hvm_kernelPmPjmS_mS_$_Z3snfmj,($_Z10hvm_kernelPmPjmS_mS_$_Z3wnfm - $_Z10hvm_kernelPmPjmS_mS_$_Z3snfmj)
$_Z10hvm_kernelPmPjmS_mS_$_Z3snfmj:
[----:B------:R-:W-:-:S05]  /*01c0*/  VIADD R1, R1, 0xffffffc8 ;  /* 0xffffffc801017836 */ /* 0x000fca0000000000 */
[----:B------:R-:W-:Y:S04]  /*01d0*/  STL [R1+0x34], R29 ;  /* 0x0000341d01007387 */ /* 0x000fe80000100800 */
        /* <DEDUP_REMOVED lines=9> */
[----:B------:R-:W-:Y:S04]  /*0270*/  STL [R1], R2 ;  /* 0x0000000201007387 */ /* 0x000fe80000100800 */
[----:B------:R0:W-:Y:S04]  /*0280*/  STL [R1+0x2c], R26 ;  /* 0x00002c1a01007387 */ /* 0x0001e80000100800 */
[----:B------:R1:W-:Y:S04]  /*0290*/  STL [R1+0x24], R24 ;  /* 0x0000241801007387 */ /* 0x0003e80000100800 */
[----:B------:R2:W-:Y:S01]  /*02a0*/  STL [R1+0x4], R16 ;  /* 0x0000041001007387 */ /* 0x0005e20000100800 */
[----:B0-----:R-:W0:Y:S05]  /*02b0*/  BMOV.32.CLEAR R26, B7 ;  /* 0x00000000071a7355 */ /* 0x001e2a0000100000 */
[----:B-1----:R-:W1:Y:S05]  /*02c0*/  BMOV.32.CLEAR R24, B6 ;  /* 0x0000000006187355 */ /* 0x002e6a0000100000 */
[----:B--2---:R-:W-:Y:S01]  /*02d0*/  IMAD.MOV.U32 R16, RZ, RZ, R6 ;  /* 0x000000ffff107224 */ /* 0x004fe200078e0006 */
[----:B------:R-:W-:Y:S01]  /*02e0*/  MOV R20, 0x310 ;  /* 0x0000031000147802 */ /* 0x000fe20000000f00 */
[----:B01----:R-:W-:-:S07]  /*02f0*/  IMAD.MOV.U32 R21, RZ, RZ, 0x0 ;  /* 0x00000000ff157424 */ /* 0x003fce00078e00ff */
[----:B------:R-:W-:Y:S05]  /*0300*/  CALL.REL.NOINC `($_Z10hvm_kernelPmPjmS_mS_$_Z3wnfm) ;  /* 0x0000000c00207944 */ /* 0x000fea0003c00000 */
[--C-:B------:R-:W-:Y:S01]  /*0310*/  SHF.R.U32.HI R2, RZ, 0x18, R5.reuse ;  /* 0x00000018ff027819 */ /* 0x100fe20000011605 */
[----:B------:R-:W-:Y:S04]  /*0320*/  BSSY.RECONVERGENT B7, `(.L_x_1) ;  /* 0x00000b2000077945 */ /* 0x000fe80003800200 */
[----:B------:R-:W-:Y:S01]  /*0330*/  BSSY.RELIABLE B0, `(.L_x_2) ;  /* 0x000001a000007945 */ /* 0x000fe20003800100 */
[----:B------:R-:W-:Y:S01]  /*0340*/  IMAD.MOV.U32 R18, RZ, RZ, R4 ;  /* 0x000000ffff127224 */ /* 0x000fe200078e0004 */
[----:B------:R-:W-:Y:S01]  /*0350*/  LOP3.LUT R3, R2, 0x7f, RZ, 0xc0, !PT ;  /* 0x0000007f02037812 */ /* 0x000fe200078ec0ff */
[----:B------:R-:W-:-:S04]  /*0360*/  IMAD.MOV.U32 R17, RZ, RZ, R5 ;  /* 0x000000ffff117224 */ /* 0x000fc800078e0005 */
[----:B------:R-:W-:-:S05]  /*0370*/  VIADD R0, R3, 0xfffffff7 ;  /* 0xfffffff703007836 */ /* 0x000fca0000000000 */
[----:B------:R-:W-:-:S04]  /*0380*/  LOP3.LUT R0, R0, 0xffff, RZ, 0xc0, !PT ;  /* 0x0000ffff00007812 */ /* 0x000fc800078ec0ff */
[----:B------:R-:W-:-:S13]  /*0390*/  ISETP.GE.U32.AND P0, PT, R0, 0x4, PT ;  /* 0x000000040000780c */ /* 0x000fda0003f06070 */
[----:B------:R-:W-:Y:S05]  /*03a0*/  @!P0 BRA `(.L_x_3) ;  /* 0x0000000000148947 */ /* 0x000fea0003800000 */
[----:B------:R-:W-:Y:S01]  /*03b0*/  ISETP.NE.AND P0, PT, R3, 0x8, PT ;  /* 0x000000080300780c */ /* 0x000fe20003f05270 */
[----:B------:R-:W-:-:S12]  /*03c0*/  IMAD.MOV.U32 R0, RZ, RZ, 0x1 ;  /* 0x00000001ff007424 */ /* 0x000fd800078e00ff */
[----:B------:R-:W-:Y:S05]  /*03d0*/  @!P0 BRA `(.L_x_4) ;  /* 0x00000000003c8947 */ /* 0x000fea0003800000 */
[----:B------:R-:W-:-:S13]  /*03e0*/  ISETP.NE.AND P0, PT, R3, 0x1, PT ;  /* 0x000000010300780c */ /* 0x000fda0003f05270 */
[----:B------:R-:W-:Y:S05]  /*03f0*/  @P0 BRA `(.L_x_5) ;  /* 0x0000000000080947 */ /* 0x000fea0003800000 */
.L_x_3:
[----:B------:R-:W-:Y:S01]  /*0400*/  IMAD.MOV.U32 R0, RZ, RZ, 0x2 ;  /* 0x00000002ff007424 */ /* 0x000fe200078e00ff */
[----:B------:R-:W-:Y:S06]  /*0410*/  BRA `(.L_x_4) ;  /* 0x00000000002c7947 */ /* 0x000fec0003800000 */
.L_x_5:
[C---:B------:R-:W-:Y:S02]  /*0420*/  LOP3.LUT R0, R17.reuse, 0x7e000000, RZ, 0xc0, !PT ;  /* 0x7e00000011007812 */ /* 0x040fe400078ec0ff */
[----:B------:R-:W-:Y:S02]  /*0430*/  LOP3.LUT R3, R17, 0x7f000000, RZ, 0xc0, !PT ;  /* 0x7f00000011037812 */ /* 0x000fe400078ec0ff */
[----:B------:R-:W-:-:S04]  /*0440*/  ISETP.GT.U32.AND.EX P0, PT, R0, 0x1dffffff, PT, !PT ;  /* 0x1dffffff0000780c */ /* 0x000fc80003f041f0 */
[----:B------:R-:W-:-:S13]  /*0450*/  ISETP.LT.U32.OR.EX P0, PT, R3, 0xc000000, P0, PT ;  /* 0x0c0000000300780c */ /* 0x000fda0000701570 */
[----:B------:R-:W-:Y:S05]  /*0460*/  @P0 BREAK.RELIABLE B0 ;  /* 0x0000000000000942 */ /* 0x000fea0003800100 */
[----:B------:R-:W-:Y:S05]  /*0470*/  @P0 BRA `(.L_x_6) ;  /* 0x0000000800700947 */ /* 0x000fea0003800000 */
[----:B------:R-:W-:-:S05]  /*0480*/  LOP3.LUT R0, R2, 0x7f, RZ, 0xc0, !PT ;  /* 0x0000007f02007812 */ /* 0x000fca00078ec0ff */
[----:B------:R-:W-:-:S05]  /*0490*/  VIADD R0, R0, 0xfffffff3 ;  /* 0xfffffff300007836 */ /* 0x000fca0000000000 */
[----:B------:R-:W-:-:S13]  /*04a0*/  ISETP.NE.AND P0, PT, R0, RZ, PT ;  /* 0x000000ff0000720c */ /* 0x000fda0003f05270 */
[----:B------:R-:W-:Y:S05]  /*04b0*/  @!P0 BREAK.RELIABLE B0 ;  /* 0x0000000000008942 */ /* 0x000fea0003800100 */
[----:B------:R-:W-:Y:S05]  /*04c0*/  @!P0 BRA `(.L_x_6) ;  /* 0x00000008005c8947 */ /* 0x000fea0003800000 */
.L_x_4:
[----:B------:R-:W-:Y:S05]  /*04d0*/  BSYNC.RELIABLE B0 ;  /* 0x0000000000007941 */ /* 0x000fea0003800100 */
.L_x_2:
[----:B------:R-:W0:Y:S01]  /*04e0*/  LDC.64 R28, c[0x0][0x358] ;  /* 0x0000d600ff1c7b82 */ /* 0x000e220000000a00 */
[----:B------:R-:W-:-:S04]  /*04f0*/  LOP3.LUT R2, R17, 0x7f000000, RZ, 0xc0, !PT ;  /* 0x7f00000011027812 */ /* 0x000fc800078ec0ff */
[----:B------:R-:W-:-:S13]  /*0500*/  ISETP.NE.AND.EX P0, PT, R2, 0x8000000, PT, !PT ;  /* 0x080000000200780c */ /* 0x000fda0003f053f0 */
[----:B------:R-:W-:Y:S05]  /*0510*/  @P0 BRA `(.L_x_7) ;  /* 0x00000000005c0947 */ /* 0x000fea0003800000 */
[----:B------:R-:W1:Y:S01]  /*0520*/  LDC.64 R4, c[0x4][0x20] ;  /* 0x01000800ff047b82 */ /* 0x000e620000000a00 */
[----:B0-----:R-:W-:Y:S02]  /*0530*/  R2UR UR4, R28 ;  /* 0x000000001c0472ca */ /* 0x001fe400000e0000 */
[----:B------:R-:W-:-:S13]  /*0540*/  R2UR UR5, R29 ;  /* 0x000000001d0572ca */ /* 0x000fda00000e0000 */
[----:B-1----:R-:W2:Y:S01]  /*0550*/  LDG.E.64 R4, desc[UR4][R4.64] ;  /* 0x0000000404047981 */ /* 0x002ea2000c1e1b00 */
[C---:B------:R-:W-:Y:S01]  /*0560*/  IMAD.SHL.U32 R2, R18.reuse, 0x8, RZ ;  /* 0x0000000812027824 */ /* 0x040fe200078e00ff */
[----:B------:R-:W-:Y:S01]  /*0570*/  SHF.L.U64.HI R19, R18, 0x3, RZ ;  /* 0x0000000312137819 */ /* 0x000fe200000102ff */
[----:B------:R-:W-:Y:S02]  /*0580*/  VIADD R6, R16, 0x1 ;  /* 0x0000000110067836 */ /* 0x000fe40000000000 */
[----:B------:R-:W-:Y:S01]  /*0590*/  IMAD.MOV.U32 R7, RZ, RZ, -0x80000000 ;  /* 0x80000000ff077424 */ /* 0x000fe200078e00ff */
[----:B------:R-:W-:Y:S01]  /*05a0*/  MOV R20, 0x610 ;  /* 0x0000061000147802 */ /* 0x000fe20000000f00 */
[----:B------:R-:W-:Y:S01]  /*05b0*/  IMAD.MOV.U32 R21, RZ, RZ, 0x0 ;  /* 0x00000000ff157424 */ /* 0x000fe200078e00ff */
[----:B--2---:R-:W-:-:S05]  /*05c0*/  IADD3 R8, P0, PT, R4, R2, RZ ;  /* 0x0000000204087210 */ /* 0x004fca0007f1e0ff */
[----:B------:R-:W-:-:S05]  /*05d0*/  IMAD.X R9, R5, 0x1, R19, P0 ;  /* 0x0000000105097824 */ /* 0x000fca00000e0613 */
[----:B------:R0:W5:Y:S04]  /*05e0*/  LD.E.64 R4, desc[UR4][R8.64] ;  /* 0x0000000408047980 */ /* 0x000168000c101b00 */
[----:B------:R0:W-:Y:S02]  /*05f0*/  ST.E.64 desc[UR4][R8.64], R6 ;  /* 0x0000000608007985 */ /* 0x0001e4000c101b04 */
[----:B0----5:R-:W-:Y:S05]  /*0600*/  CALL.REL.NOINC `($_Z10hvm_kernelPmPjmS_mS_$_Z3snfmj) ;  /* 0xfffffff800ec7944 */ /* 0x021fea0003c3ffff */
[----:B------:R-:W0:Y:S01]  /*0610*/  LDC.64 R6, c[0x4][0x20] ;  /* 0x01000800ff067b82 */ /* 0x000e220000000a00 */
[----:B------:R-:W-:Y:S02]  /*0620*/  R2UR UR4, R28 ;  /* 0x000000001c0472ca */ /* 0x000fe400000e0000 */
[----:B------:R-:W-:-:S13]  /*0630*/  R2UR UR5, R29 ;  /* 0x000000001d0572ca */ /* 0x000fda00000e0000 */
[----:B0-----:R-:W2:Y:S02]  /*0640*/  LDG.E.64 R6, desc[UR4][R6.64] ;  /* 0x0000000406067981 */ /* 0x001ea4000c1e1b00 */
[----:B--2---:R-:W-:-:S05]  /*0650*/  IADD3 R2, P0, PT, R6, R2, RZ ;  /* 0x0000000206027210 */ /* 0x004fca0007f1e0ff */
[----:B------:R-:W-:-:S05]  /*0660*/  IMAD.X R3, R7, 0x1, R19, P0 ;  /* 0x0000000107037824 */ /* 0x000fca00000e0613 */
[----:B------:R3:W-:Y:S01]  /*0670*/  ST.E.64 desc[UR4][R2.64], R4 ;  /* 0x0000000402007985 */ /* 0x0007e2000c101b04 */
[----:B------:R-:W-:Y:S05]  /*0680*/  BRA `(.L_x_6) ;  /* 0x0000000400ec7947 */ /* 0x000fea0003800000 */
.L_x_7:
[C---:B------:R-:W-:Y:S01]  /*0690*/  ISETP.GE.U32.AND P0, PT, R0.reuse, 0x4, PT ;  /* 0x000000040000780c */ /* 0x040fe20003f06070 */
[----:B------:R-:W-:Y:S01]  /*06a0*/  BSSY.RECONVERGENT B6, `(.L_x_8) ;  /* 0x0000059000067945 */ /* 0x000fe20003800200 */
[----:B------:R-:W-:Y:S01]  /*06b0*/  VIMNMX.U32 R0, PT, PT, R0, 0x1, !PT ;  /* 0x0000000100007848 */ /* 0x000fe20007fe0000 */
[----:B------:R-:W-:-:S03]  /*06c0*/  IMAD.MOV.U32 R25, RZ, RZ, RZ ;  /* 0x000000ffff197224 */ /* 0x000fc600078e00ff */
[----:B------:R-:W-:-:S07]  /*06d0*/  LOP3.LUT R2, R0, 0x3, RZ, 0xc0, !PT ;  /* 0x0000000300027812 */ /* 0x000fce00078ec0ff */
[----:B------:R-:W-:Y:S05]  /*06e0*/  @!P0 BRA `(.L_x_9) ;  /* 0x0000000400508947 */ /* 0x000fea0003800000 */
[----:B------:R-:W-:Y:S02]  /*06f0*/  LOP3.LUT R25, R0, 0xfffffffc, RZ, 0xc0, !PT ;  /* 0xfffffffc00197812 */ /* 0x000fe400078ec0ff */
[----:B------:R-:W-:-:S03]  /*0700*/  LEA R22, P0, R18, 0x10, 0x3 ;  /* 0x0000001012167811 */ /* 0x000fc600078018ff */
[----:B------:R-:W-:Y:S01]  /*0710*/  IMAD.MOV R23, RZ, RZ, -R25 ;  /* 0x000000ffff177224 */ /* 0x000fe200078e0a19 */
[----:B------:R-:W-:-:S09]  /*0720*/  LEA.HI.X R19, R18, RZ, RZ, 0x3, P0 ;  /* 0x000000ff12137211 */ /* 0x000fd200000f1cff */
.L_x_10:
[----:B-1----:R-:W1:Y:S01]  /*0730*/  LDC.64 R10, c[0x4][0x20] ;  /* 0x01000800ff0a7b82 */ /* 0x002e620000000a00 */
[----:B0-----:R-:W-:Y:S02]  /*0740*/  R2UR UR4, R28 ;  /* 0x000000001c0472ca */ /* 0x001fe400000e0000 */
[----:B------:R-:W-:-:S13]  /*0750*/  R2UR UR5, R29 ;  /* 0x000000001d0572ca */ /* 0x000fda00000e0000 */
[----:B-1----:R-:W2:Y:S02]  /*0760*/  LDG.E.64 R10, desc[UR4][R10.64] ;  /* 0x000000040a0a7981 */ /* 0x002ea4000c1e1b00 */
[----:B--2---:R-:W-:-:S05]  /*0770*/  IADD3 R8, P0, PT, R10, R22, RZ ;  /* 0x000000160a087210 */ /* 0x004fca0007f1e0ff */
[----:B------:R-:W-:-:S05]  /*0780*/  IMAD.X R9, R11, 0x1, R19, P0 ;  /* 0x000000010b097824 */ /* 0x000fca00000e0613 */
[----:B------:R0:W5:Y:S01]  /*0790*/  LD.E.64 R4, desc[UR4][R8.64+-0x10] ;  /* 0xfffff00408047980 */ /* 0x000162000c101b00 */
[----:B------:R-:W-:Y:S01]  /*07a0*/  IMAD.MOV.U32 R6, RZ, RZ, R16 ;  /* 0x000000ffff067224 */ /* 0x000fe200078e0010 */
[----:B------:R-:W-:Y:S01]  /*07b0*/  MOV R20, 0x7e0 ;  /* 0x000007e000147802 */ /* 0x000fe20000000f00 */
[----:B------:R-:W-:-:S07]  /*07c0*/  IMAD.MOV.U32 R21, RZ, RZ, 0x0 ;  /* 0x00000000ff157424 */ /* 0x000fce00078e00ff */
[----:B0----5:R-:W-:Y:S05]  /*07d0*/  CALL.REL.NOINC `($_Z10hvm_kernelPmPjmS_mS_$_Z3snfmj) ;  /* 0xfffffff800787944 */ /* 0x021fea0003c3ffff */
[----:B------:R-:W0:Y:S01]  /*07e0*/  LDC.64 R14, c[0x4][0x20] ;  /* 0x01000800ff0e7b82 */ /* 0x000e220000000a00 */
[----:B------:R-:W-:Y:S02]  /*07f0*/  R2UR UR4, R28 ;  /* 0x000000001c0472ca */ /* 0x000fe400000e0000 */
[----:B------:R-:W-:-:S13]  /*0800*/  R2UR UR5, R29 ;  /* 0x000000001d0572ca */ /* 0x000fda00000e0000 */
[----:B0-----:R-:W2:Y:S01]  /*0810*/  LDG.E.64 R6, desc[UR4][R14.64] ;  /* 0x000000040e067981 */ /* 0x001ea2000c1e1b00 */
[----:B------:R-:W-:Y:S01]  /*0820*/  R2UR UR6, R28 ;  /* 0x000000001c0672ca */ /* 0x000fe200000e0000 */
[----:B------:R-:W-:Y:S01]  /*0830*/  IMAD.MOV.U32 R12, RZ, RZ, R4 ;  /* 0x000000ffff0c7224 */ /* 0x000fe200078e0004 */
[----:B------:R-:W-:Y:S01]  /*0840*/  R2UR UR7, R29 ;  /* 0x000000001d0772ca */ /* 0x000fe200000e0000 */
[----:B------:R-:W-:Y:S01]  /*0850*/  IMAD.MOV.U32 R13, RZ, RZ, R5 ;  /* 0x000000ffff0d7224 */ /* 0x000fe200078e0005 */
[----:B--2---:R-:W-:-:S05]  /*0860*/  IADD3 R8, P0, PT, R6, R22, RZ ;  /* 0x0000001606087210 */ /* 0x004fca0007f1e0ff */
[----:B------:R-:W-:-:S05]  /*0870*/  IMAD.X R9, R7, 0x1, R19, P0 ;  /* 0x0000000107097824 */ /* 0x000fca00000e0613 */
[----:B------:R0:W-:Y:S04]  /*0880*/  ST.E.64 desc[UR4][R8.64+-0x10], R12 ;  /* 0xfffff00c08007985 */ /* 0x0001e8000c101b04 */
[----:B------:R-:W2:Y:S02]  /*0890*/  LDG.E.64 R4, desc[UR6][R14.64] ;  /* 0x000000060e047981 */ /* 0x000ea4000c1e1b00 */
        /* <DEDUP_REMOVED lines=49> */
[----:B------:R-:W-:Y:S01]  /*0bb0*/  VIADD R23, R23, 0x4 ;  /* 0x0000000417177836 */ /* 0x000fe20000000000 */
[----:B--2---:R-:W-:Y:S02]  /*0bc0*/  IADD3 R6, P0, PT, R6, R22, RZ ;  /* 0x0000001606067210 */ /* 0x004fe40007f1e0ff */
[----:B------:R-:W-:-:S03]  /*0bd0*/  IADD3 R22, P1, PT, R22, 0x20, RZ ;  /* 0x0000002016167810 */ /* 0x000fc60007f3e0ff */
[--C-:B------:R-:W-:Y:S01]  /*0be0*/  IMAD.X R7, R7, 0x1, R19.reuse, P0 ;  /* 0x0000000107077824 */ /* 0x100fe200000e0613 */
[----:B------:R-:W-:Y:S01]  /*0bf0*/  ISETP.NE.AND P0, PT, R23, RZ, PT ;  /* 0x000000ff1700720c */ /* 0x000fe20003f05270 */
[----:B------:R-:W-:-:S03]  /*0c00*/  IMAD.X R19, RZ, RZ, R19, P1 ;  /* 0x000000ffff137224 */ /* 0x000fc600008e0613 */
[----:B------:R1:W-:Y:S09]  /*0c10*/  ST.E.64 desc[UR4][R6.64+0x8], R4 ;  /* 0x0000080406007985 */ /* 0x0003f2000c101b04 */
[----:B------:R-:W-:Y:S05]  /*0c20*/  @P0 BRA `(.L_x_10) ;  /* 0xfffffff800c00947 */ /* 0x000fea000383ffff */
.L_x_9:
[----:B------:R-:W-:Y:S05]  /*0c30*/  BSYNC.RECONVERGENT B6 ;  /* 0x0000000000067941 */ /* 0x000fea0003800200 */
.L_x_8:
[----:B------:R-:W-:-:S13]  /*0c40*/  ISETP.NE.AND P0, PT, R2, RZ, PT ;  /* 0x000000ff0200720c */ /* 0x000fda0003f05270 */
[----:B------:R-:W-:Y:S05]  /*0c50*/  @!P0 BRA `(.L_x_6) ;  /* 0x0000000000788947 */ /* 0x000fea0003800000 */
[----:B------:R-:W-:Y:S01]  /*0c60*/  IADD3 R25, P0, PT, R25, R18, RZ ;  /* 0x0000001219197210 */ /* 0x000fe20007f1e0ff */
[----:B------:R-:W-:-:S04]  /*0c70*/  IMAD.MOV R22, RZ, RZ, -R2 ;  /* 0x000000ffff167224 */ /* 0x000fc800078e0a02 */
[----:B------:R-:W-:Y:S02]  /*0c80*/  IMAD.X R0, RZ, RZ, RZ, P0 ;  /* 0x000000ffff007224 */ /* 0x000fe400000e06ff */
[----:B------:R-:W-:-:S03]  /*0c90*/  IMAD.SHL.U32 R19, R25, 0x8, RZ ;  /* 0x0000000819137824 */ /* 0x000fc600078e00ff */
[----:B------:R-:W-:-:S07]  /*0ca0*/  SHF.L.U64.HI R2, R25, 0x3, R0 ;  /* 0x0000000319027819 */ /* 0x000fce0000010200 */
.L_x_11:
[----:B--2---:R-:W2:Y:S01]  /*0cb0*/  LDC.64 R10, c[0x4][0x20] ;  /* 0x01000800ff0a7b82 */ /* 0x004ea20000000a00 */
[----:B0-----:R-:W-:Y:S02]  /*0cc0*/  R2UR UR4, R28 ;  /* 0x000000001c0472ca */ /* 0x001fe400000e0000 */
[----:B------:R-:W-:-:S13]  /*0cd0*/  R2UR UR5, R29 ;  /* 0x000000001d0572ca */ /* 0x000fda00000e0000 */
[----:B--2---:R-:W2:Y:S01]  /*0ce0*/  LDG.E.64 R10, desc[UR4][R10.64] ;  /* 0x000000040a0a7981 */ /* 0x004ea2000c1e1b00 */
[----:B------:R-:W-:Y:S01]  /*0cf0*/  VIADD R22, R22, 0x1 ;  /* 0x0000000116167836 */ /* 0x000fe20000000000 */
[----:B--2---:R-:W-:-:S05]  /*0d00*/  IADD3 R8, P0, PT, R10, R19, RZ ;  /* 0x000000130a087210 */ /* 0x004fca0007f1e0ff */
[----:B------:R-:W-:-:S05]  /*0d10*/  IMAD.X R9, R11, 0x1, R2, P0 ;  /* 0x000000010b097824 */ /* 0x000fca00000e0602 */
[----:B-1----:R0:W5:Y:S01]  /*0d20*/  LD.E.64 R4, desc[UR4][R8.64] ;  /* 0x0000000408047980 */ /* 0x002162000c101b00 */
[----:B------:R-:W-:Y:S01]  /*0d30*/  ISETP.NE.AND P0, PT, R22, RZ, PT ;  /* 0x000000ff1600720c */ /* 0x000fe20003f05270 */
[----:B------:R-:W-:Y:S01]  /*0d40*/  IMAD.MOV.U32 R6, RZ, RZ, R16 ;  /* 0x000000ffff067224 */ /* 0x000fe200078e0010 */
[----:B------:R-:W-:Y:S01]  /*0d50*/  MOV R20, 0xd90 ;  /* 0x00000d9000147802 */ /* 0x000fe20000000f00 */
[----:B------:R-:W-:Y:S01]  /*0d60*/  IMAD.MOV.U32 R21, RZ, RZ, 0x0 ;  /* 0x00000000ff157424 */ /* 0x000fe200078e00ff */
[----:B------:R-:W-:-:S09]  /*0d70*/  P2R R0, PR, RZ, 0x1 ;  /* 0x00000001ff007803 */ /* 0x000fd20000000000 */
[----:B0----5:R-:W-:Y:S05]  /*0d80*/  CALL.REL.NOINC `($_Z10hvm_kernelPmPjmS_mS_$_Z3snfmj) ;  /* 0xfffffff4000c7944 */ /* 0x021fea0003c3ffff */
[----:B------:R-:W0:Y:S01]  /*0d90*/  LDC.64 R8, c[0x4][0x20] ;  /* 0x01000800ff087b82 */ /* 0x000e220000000a00 */
[----:B------:R-:W-:Y:S02]  /*0da0*/  R2UR UR4, R28 ;  /* 0x000000001c0472ca */ /* 0x000fe400000e0000 */
[----:B------:R-:W-:-:S13]  /*0db0*/  R2UR UR5, R29 ;  /* 0x000000001d0572ca */ /* 0x000fda00000e0000 */
[----:B0-----:R-:W2:Y:S01]  /*0dc0*/  LDG.E.64 R6, desc[UR4][R8.64] ;  /* 0x0000000408067981 */ /* 0x001ea2000c1e1b00 */
[----:B------:R-:W-:Y:S02]  /*0dd0*/  ISETP.NE.AND P6, PT, R22, RZ, PT ;  /* 0x000000ff1600720c */ /* 0x000fe40003fc5270 */
[----:B--2---:R-:W-:-:S05]  /*0de0*/  IADD3 R6, P0, PT, R6, R19, RZ ;  /* 0x0000001306067210 */ /* 0x004fca0007f1e0ff */
[----:B------:R-:W-:Y:S01]  /*0df0*/  IMAD.X R7, R7, 0x1, R2, P0 ;  /* 0x0000000107077824 */ /* 0x000fe200000e0602 */
[----:B------:R-:W-:-:S04]  /*0e00*/  IADD3 R19, P0, PT, R19, 0x8, RZ ;  /* 0x0000000813137810 */ /* 0x000fc80007f1e0ff */
[----:B------:R2:W-:Y:S01]  /*0e10*/  ST.E.64 desc[UR4][R6.64], R4 ;  /* 0x0000000406007985 */ /* 0x0005e2000c101b04 */
[----:B------:R-:W-:Y:S01]  /*0e20*/  IMAD.X R2, RZ, RZ, R2, P0 ;  /* 0x000000ffff027224 */ /* 0x000fe200000e0602 */
[----:B------:R-:W-:Y:S07]  /*0e30*/  @P6 BRA `(.L_x_11) ;  /* 0xfffffffc009c6947 */ /* 0x000fee000383ffff */
.L_x_6:
[----:B------:R-:W-:Y:S05]  /*0e40*/  BSYNC.RECONVERGENT B7 ;  /* 0x0000000000077941 */ /* 0x000fea0003800200 */
.L_x_1:
[----:B------:R-:W4:Y:S01]  /*0e50*/  LDL R20, [R1+0x14] ;  /* 0x0000140001147983 */ /* 0x000f220000100800 */
[----:B------:R5:W-:Y:S05]  /*0e60*/  BMOV.32 B6, R24 ;  /* 0x0000001806007356 */ /* 0x000bea0000000000 */
[----:B------:R-:W4:Y:S01]  /*0e70*/  LDL R21, [R1+0x18] ;  /* 0x0000180001157983 */ /* 0x000f220000100800 */
[----:B------:R0:W-:Y:S05]  /*0e80*/  BMOV.32 B7, R26 ;  /* 0x0000001a07007356 */ /* 0x0001ea0000000000 */
[----:B-123--:R-:W-:Y:S01]  /*0e90*/  IMAD.MOV.U32 R4, RZ, RZ, R18 ;  /* 0x000000ffff047224 */ /* 0x00efe200078e0012 */
[----:B------:R-:W4:Y:S01]  /*0ea0*/  LDL R2, [R1] ;  /* 0x0000000001027983 */ /* 0x000f220000100800 */
[----:B------:R-:W-:-:S03]  /*0eb0*/  IMAD.MOV.U32 R5, RZ, RZ, R17 ;  /* 0x000000ffff057224 */ /* 0x000fc600078e0011 */
[----:B------:R-:W4:Y:S04]  /*0ec0*/  LDL R16, [R1+0x4] ;  /* 0x0000040001107983 */ /* 0x000f280000100800 */
[----:B------:R-:W4:Y:S04]  /*0ed0*/  LDL R17, [R1+0x8] ;  /* 0x0000080001117983 */ /* 0x000f280000100800 */
[----:B------:R-:W4:Y:S04]  /*0ee0*/  LDL R18, [R1+0xc] ;  /* 0x00000c0001127983 */ /* 0x000f280000100800 */
[----:B------:R-:W4:Y:S04]  /*0ef0*/  LDL R19, [R1+0x10] ;  /* 0x0000100001137983 */ /* 0x000f280000100800 */
[----:B------:R-:W4:Y:S04]  /*0f00*/  LDL R22, [R1+0x1c] ;  /* 0x00001c0001167983 */ /* 0x000f280000100800 */
[----:B------:R-:W4:Y:S04]  /*0f10*/  LDL R23, [R1+0x20] ;  /* 0x0000200001177983 */ /* 0x000f280000100800 */
[----:B-----5:R-:W4:Y:S04]  /*0f20*/  LDL R24, [R1+0x24] ;  /* 0x0000240001187983 */ /* 0x020f280000100800 */
[----:B------:R-:W4:Y:S04]  /*0f30*/  LDL R25, [R1+0x28] ;  /* 0x0000280001197983 */ /* 0x000f280000100800 */
[----:B0-----:R-:W4:Y:S04]  /*0f40*/  LDL R26, [R1+0x2c] ;  /* 0x00002c00011a7983 */ /* 0x001f280000100800 */
[----:B------:R-:W4:Y:S04]  /*0f50*/  LDL R28, [R1+0x30] ;  /* 0x00003000011c7983 */ /* 0x000f280000100800 */
[----:B------:R0:W4:Y:S02]  /*0f60*/  LDL R29, [R1+0x34] ;  /* 0x00003400011d7983 */ /* 0x0001240000100800 */
[----:B0-----:R-:W-:Y:S01]  /*0f70*/  VIADD R1, R1, 0x38 ;  /* 0x0000003801017836 */ /* 0x001fe20000000000 */
[----:B----4-:R-:W-:Y:S06]  /*0f80*/  RET.REL.NODEC R20 `(_Z10hvm_kernelPmPjmS_mS_) ;  /* 0xfffffff0141c7950 */ /* 0x010fec0003c3ffff */
        .type           $_Z10hvm_kernelPmPjmS_mS_$_Z3wnfm,@function
        .size           $_Z10hvm_kernelPmPjmS_mS_$_Z3wnfm,(.L_x_160 - $_Z10hvm_kernelPmPjmS_mS_$_Z3wnfm)
$_Z10hvm_kernelPmPjmS_mS_$_Z3wnfm:
[----:B------:R-:W-:Y:S02]  /*0f90*/  IMAD.MOV.U32 R3, RZ, RZ, R1 ;  /* 0x000000ffff037224 */ /* 0x000fe400078e0001 */
[----:B------:R-:W-:-:S05]  /*0fa0*/  VIADD R1, R1, 0xfffffeb0 ;  /* 0xfffffeb001017836 */ /* 0x000fca0000000000 */
[----:B------:R-:W-:-:S05]  /*0fb0*/  LOP3.LUT R1, R1, 0xfffffff0, RZ, 0xc0, !PT ;  /* 0xfffffff001017812 */ /* 0x000fca00078ec0ff */
        /* <DEDUP_REMOVED lines=12> */
[----:B------:R0:W-:Y:S04]  /*1080*/  STL [R1+0x114], R22 ;  /* 0x0001141601007387 */ /* 0x0001e80000100800 */
[----:B------:R-:W-:Y:S04]  /*1090*/  STL [R1+0x110], R19 ;  /* 0x0001101301007387 */ /* 0x000fe80000100800 */
[----:B------:R-:W-:Y:S04]  /*10a0*/  STL [R1+0x10c], R18 ;  /* 0x00010c1201007387 */ /* 0x000fe80000100800 */
[----:B------:R-:W-:Y:S04]  /*10b0*/  STL [R1+0x108], R17 ;  /* 0x0001081101007387 */ /* 0x000fe80000100800 */
[----:B------:R-:W-:Y:S04]  /*10c0*/  STL [R1+0x104], R16 ;  /* 0x0001041001007387 */ /* 0x000fe80000100800 */
[----:B------:R1:W-:Y:S01]  /*10d0*/  STL [R1+0x100], R2 ;  /* 0x0001000201007387 */ /* 0x0003e20000100800 */
[----:B0-----:R-:W0:Y:S01]  /*10e0*/  LDC.64 R22, c[0x0][0x358] ;  /* 0x0000d600ff167b82 */ /* 0x001e220000000a00 */
[----:B------:R-:W-:Y:S01]  /*10f0*/  BSSY.RECONVERGENT B1, `(.L_x_12) ;  /* 0x0000b44000017945 */ /* 0x000fe20003800200 */
[----:B------:R-:W-:-:S02]  /*1100*/  VIADD R0, R1, 0x80 ;  /* 0x0000008001007836 */ /* 0x000fc40000000000 */
[----:B-1----:R-:W-:Y:S02]  /*1110*/  IMAD.MOV.U32 R2, RZ, RZ, RZ ;  /* 0x000000ffff027224 */ /* 0x002fe400078e00ff */
[----:B------:R-:W-:Y:S02]  /*1120*/  IMAD.MOV.U32 R6, RZ, RZ, R4 ;  /* 0x000000ffff067224 */ /* 0x000fe400078e0004 */
[----:B------:R-:W1:Y:S01]  /*1130*/  LDC.64 R8, c[0x4][RZ] ;  /* 0x01000000ff087b82 */ /* 0x000e620000000a00 */
[----:B------:R-:W-:Y:S01]  /*1140*/  IMAD.MOV.U32 R7, RZ, RZ, R5 ;  /* 0x000000ffff077224 */ /* 0x000fe200078e0005 */
[----:B0-----:R-:W-:Y:S02]  /*1150*/  R2UR UR4, R22 ;  /* 0x00000000160472ca */ /* 0x001fe400000e0000 */
[----:B------:R-:W-:-:S13]  /*1160*/  R2UR UR5, R23 ;  /* 0x00000000170572ca */ /* 0x000fda00000e0000 */
[----:B-1----:R0:W-:Y:S02]  /*1170*/  STG.E desc[UR4][R8.64], RZ ;  /* 0x000000ff08007986 */ /* 0x0021e4000c101904 */
.L_x_157:
[--C-:B012345:R-:W-:Y:S01]  /*1180*/  SHF.R.U32.HI R4, RZ, 0x18, R7.reuse ;  /* 0x00000018ff047819 */ /* 0x13ffe20000011607 */
[----:B------:R-:W-:Y:S01]  /*1190*/  BSSY.RELIABLE B0, `(.L_x_13) ;  /* 0x0000b38000007945 */ /* 0x000fe20003800100 */
[----:B------:R-:W-:Y:S02]  /*11a0*/  IMAD.MOV.U32 R5, RZ, RZ, R7 ;  /* 0x000000ffff057224 */ /* 0x000fe400078e0007 */
[----:B0-----:R-:W-:Y:S01]  /*11b0*/  LOP3.LUT R8, R4, 0x7f, RZ, 0xc0, !PT ;  /* 0x0000007f04087812 */ /* 0x001fe200078ec0ff */
[----:B------:R-:W-:-:S03]  /*11c0*/  IMAD.MOV.U32 R4, RZ, RZ, R6 ;  /* 0x000000ffff047224 */ /* 0x000fc600078e0006 */
[----:B------:R-:W-:-:S13]  /*11d0*/  ISETP.GT.AND P0, PT, R8, 0x6, PT ;  /* 0x000000060800780c */ /* 0x000fda0003f04270 */
[----:B------:R-:W-:Y:S05]  /*11e0*/  @P0 BRA `(.L_x_14) ;  /* 0x0000002c00840947 */ /* 0x000fea0003800000 */
[----:B------:R-:W-:-:S05]  /*11f0*/  VIADD R6, R8, 0xfffffffb ;  /* 0xfffffffb08067836 */ /* 0x000fca0000000000 */
[----:B------:R-:W-:-:S04]  /*1200*/  LOP3.LUT R6, R6, 0xffff, RZ, 0xc0, !PT ;  /* 0x0000ffff06067812 */ /* 0x000fc800078ec0ff */
[----:B------:R-:W-:-:S13]  /*1210*/  ISETP.GE.U32.AND P0, PT, R6, 0x2, PT ;  /* 0x000000020600780c */ /* 0x000fda0003f06070 */
[----:B------:R-:W-:Y:S05]  /*1220*/  @!P0 BRA `(.L_x_15) ;  /* 0x0000002800fc8947 */ /* 0x000fea0003800000 */
[----:B------:R-:W-:-:S13]  /*1230*/  ISETP.NE.AND P0, PT, R8, 0x2, PT ;  /* 0x000000020800780c */ /* 0x000fda0003f05270 */
[----:B------:R-:W-:Y:S05]  /*1240*/  @!P0 BRA `(.L_x_16) ;  /* 0x0000002800808947 */ /* 0x000fea0003800000 */
[----:B------:R-:W-:-:S13]  /*1250*/  ISETP.NE.AND P0, PT, R8, 0x3, PT ;  /* 0x000000030800780c */ /* 0x000fda0003f05270 */
[----:B------:R-:W-:Y:S05]  /*1260*/  @P0 BRA `(.L_x_17) ;  /* 0x0000003000440947 */ /* 0x000fea0003800000 */
[----:B------:R-:W0:Y:S01]  /*1270*/  LDC.64 R8, c[0x4][0x20] ;  /* 0x01000800ff087b82 */ /* 0x000e220000000a00 */
[----:B------:R-:W-:Y:S02]  /*1280*/  R2UR UR4, R22 ;  /* 0x00000000160472ca */ /* 0x000fe400000e0000 */
[----:B------:R-:W-:-:S13]  /*1290*/  R2UR UR5, R23 ;  /* 0x00000000170572ca */ /* 0x000fda00000e0000 */
[----:B0-----:R-:W2:Y:S01]  /*12a0*/  LDG.E.64 R12, desc[UR4][R8.64] ;  /* 0x00000004080c7981 */ /* 0x001ea2000c1e1b00 */
[C---:B------:R-:W-:Y:S01]  /*12b0*/  IMAD.SHL.U32 R11, R4.reuse, 0x8, RZ ;  /* 0x00000008040b7824 */ /* 0x040fe200078e00ff */
[----:B------:R-:W-:-:S04]  /*12c0*/  SHF.L.U64.HI R7, R4, 0x3, R5 ;  /* 0x0000000304077819 */ /* 0x000fc80000010205 */
[----:B------:R-:W-:Y:S02]  /*12d0*/  LOP3.LUT R11, R11, 0xfffffff8, RZ, 0xc0, !PT ;  /* 0xfffffff80b0b7812 */ /* 0x000fe400078ec0ff */
[----:B------:R-:W-:Y:S02]  /*12e0*/  LOP3.LUT R7, R7, 0x7, RZ, 0xc0, !PT ;  /* 0x0000000707077812 */ /* 0x000fe400078ec0ff */
[----:B--2---:R-:W-:-:S05]  /*12f0*/  IADD3 R10, P0, PT, R12, R11, RZ ;  /* 0x0000000b0c0a7210 */ /* 0x004fca0007f1e0ff */
[----:B------:R-:W-:-:S06]  /*1300*/  IMAD.X R11, R13, 0x1, R7, P0 ;  /* 0x000000010d0b7824 */ /* 0x000fcc00000e0607 */
[----:B------:R-:W2:Y:S02]  /*1310*/  LD.E.64 R10, desc[UR4][R10.64] ;  /* 0x000000040a0a7980 */ /* 0x000ea4000c101b00 */
[C---:B--2---:R-:W-:Y:S01]  /*1320*/  IMAD.SHL.U32 R7, R10.reuse, 0x8, RZ ;  /* 0x000000080a077824 */ /* 0x044fe200078e00ff */
[----:B------:R-:W-:-:S04]  /*1330*/  SHF.L.U64.HI R15, R10, 0x3, R11 ;  /* 0x000000030a0f7819 */ /* 0x000fc8000001020b */
[----:B------:R-:W-:Y:S02]  /*1340*/  LOP3.LUT R7, R7, 0xfffffff8, RZ, 0xc0, !PT ;  /* 0xfffffff807077812 */ /* 0x000fe400078ec0ff */
[----:B------:R-:W-:Y:S02]  /*1350*/  LOP3.LUT R15, R15, 0x7, RZ, 0xc0, !PT ;  /* 0x000000070f0f7812 */ /* 0x000fe400078ec0ff */
[----:B------:R-:W-:-:S05]  /*1360*/  IADD3 R6, P0, PT, R12, R7, RZ ;  /* 0x000000070c067210 */ /* 0x000fca0007f1e0ff */
[----:B------:R-:W-:-:S06]  /*1370*/  IMAD.X R7, R13, 0x1, R15, P0 ;  /* 0x000000010d077824 */ /* 0x000fcc00000e060f */
[----:B------:R-:W2:Y:S01]  /*1380*/  LD.E.64 R6, desc[UR4][R6.64] ;  /* 0x0000000406067980 */ /* 0x000ea2000c101b00 */
[----:B------:R-:W-:Y:S02]  /*1390*/  IMAD.MOV.U32 R17, RZ, RZ, RZ ;  /* 0x000000ffff117224 */ /* 0x000fe400078e00ff */
[--C-:B------:R-:W-:Y:S02]  /*13a0*/  IMAD.MOV.U32 R16, RZ, RZ, R11.reuse ;  /* 0x000000ffff107224 */ /* 0x100fe400078e000b */
[----:B------:R-:W-:Y:S01]  /*13b0*/  IMAD.MOV.U32 R15, RZ, RZ, R11 ;  /* 0x000000ffff0f7224 */ /* 0x000fe200078e000b */
[----:B--2---:R-:W-:-:S04]  /*13c0*/  SHF.R.U32.HI R18, RZ, 0x18, R7 ;  /* 0x00000018ff127819 */ /* 0x004fc80000011607 */
[----:B------:R-:W-:-:S04]  /*13d0*/  LOP3.LUT R19, R18, 0x7f, RZ, 0xc0, !PT ;  /* 0x0000007f12137812 */ /* 0x000fc800078ec0ff */
[----:B------:R-:W-:-:S13]  /*13e0*/  ISETP.GT.AND P0, PT, R19, 0x6, PT ;  /* 0x000000061300780c */ /* 0x000fda0003f04270 */
[----:B------:R-:W-:Y:S05]  /*13f0*/  @!P0 BRA `(.L_x_18) ;  /* 0x0000000800888947 */ /* 0x000fea0003800000 */
[----:B------:R-:W-:-:S13]  /*1400*/  ISETP.GT.AND P0, PT, R19, 0x8, PT ;  /* 0x000000081300780c */ /* 0x000fda0003f04270 */
[----:B------:R-:W-:Y:S05]  /*1410*/  @!P0 BRA `(.L_x_19) ;  /* 0x00000004005c8947 */ /* 0x000fea0003800000 */
[----:B------:R-:W-:-:S05]  /*1420*/  VIADD R14, R19, 0xfffffff7 ;  /* 0xfffffff7130e7836 */ /* 0x000fca0000000000 */
[----:B------:R-:W-:-:S04]  /*1430*/  LOP3.LUT R14, R14, 0xffff, RZ, 0xc0, !PT ;  /* 0x0000ffff0e0e7812 */ /* 0x000fc800078ec0ff */
[----:B------:R-:W-:-:S13]  /*1440*/  ISETP.GE.U32.AND P0, PT, R14, 0x2, PT ;  /* 0x000000020e00780c */ /* 0x000fda0003f06070 */
[----:B------:R-:W-:Y:S05]  /*1450*/  @!P0 BRA `(.L_x_20) ;  /* 0x0000000800948947 */ /* 0x000fea0003800000 */
[----:B------:R-:W-:-:S13]  /*1460*/  ISETP.NE.AND P0, PT, R19, 0xb, PT ;  /* 0x0000000b1300780c */ /* 0x000fda0003f05270 */
[----:B------:R-:W-:Y:S05]  /*1470*/  @!P0 BRA `(.L_x_21) ;  /* 0x00000000000c8947 */ /* 0x000fea0003800000 */
[----:B------:R-:W-:-:S13]  /*1480*/  ISETP.NE.AND P0, PT, R19, 0xc, PT ;  /* 0x0000000c1300780c */ /* 0x000fda0003f05270 */
[----:B------:R-:W-:Y:S05]  /*1490*/  @!P0 BRA `(.L_x_20) ;  /* 0x0000000800848947 */ /* 0x000fea0003800000 */
[----:B------:R-:W-:Y:S05]  /*14a0*/  BRA `(.L_x_22) ;  /* 0x0000001800047947 */ /* 0x000fea0003800000 */
.L_x_21:
[----:B------:R-:W0:Y:S01]  /*14b0*/  LDC.64 R4, c[0x4][0x8] ;  /* 0x01000200ff047b82 */ /* 0x000e220000000a00 */
[----:B------:R-:W-:Y:S02]  /*14c0*/  R2UR UR4, R22 ;  /* 0x00000000160472ca */ /* 0x000fe400000e0000 */
[----:B------:R-:W-:-:S13]  /*14d0*/  R2UR UR5, R23 ;  /* 0x00000000170572ca */ /* 0x000fda00000e0000 */
[----:B0-----:R-:W2:Y:S01]  /*14e0*/  LDG.E.64 R14, desc[UR4][R4.64] ;  /* 0x00000004040e7981 */ /* 0x001ea2000c1e1b00 */
[C---:B------:R-:W-:Y:S01]  /*14f0*/  R2UR UR6, R22.reuse ;  /* 0x00000000160672ca */ /* 0x040fe200000e0000 */
[----:B------:R-:W-:Y:S01]  /*1500*/  IMAD.MOV.U32 R24, RZ, RZ, R16 ;  /* 0x000000ffff187224 */ /* 0x000fe200078e0010 */
[C---:B------:R-:W-:Y:S02]  /*1510*/  R2UR UR7, R23.reuse ;  /* 0x00000000170772ca */ /* 0x040fe400000e0000 */
[----:B------:R-:W-:Y:S02]  /*1520*/  R2UR UR8, R22 ;  /* 0x00000000160872ca */ /* 0x000fe400000e0000 */
[----:B------:R-:W-:Y:S01]  /*1530*/  R2UR UR9, R23 ;  /* 0x00000000170972ca */ /* 0x000fe200000e0000 */
[C---:B--2---:R-:W-:Y:S01]  /*1540*/  IMAD.SHL.U32 R31, R14.reuse, 0x8, RZ ;  /* 0x000000080e1f7824 */ /* 0x044fe200078e00ff */
[C---:B------:R-:W-:Y:S02]  /*1550*/  IADD3 R18, P0, PT, R14.reuse, 0x2, RZ ;  /* 0x000000020e127810 */ /* 0x040fe40007f1e0ff */
[----:B------:R-:W-:-:S02]  /*1560*/  SHF.L.U64.HI R33, R14, 0x3, R15 ;  /* 0x000000030e217819 */ /* 0x000fc4000001020f */
[----:B------:R-:W-:Y:S01]  /*1570*/  IADD3 R26, P1, PT, R12, R31, RZ ;  /* 0x0000001f0c1a7210 */ /* 0x000fe20007f3e0ff */
[----:B------:R-:W-:Y:S01]  /*1580*/  IMAD.X R19, RZ, RZ, R15, P0 ;  /* 0x000000ffff137224 */ /* 0x000fe200000e060f */
[----:B------:R-:W-:-:S03]  /*1590*/  LOP3.LUT R25, R14, R17, RZ, 0xfc, !PT ;  /* 0x000000110e197212 */ /* 0x000fc600078efcff */
[----:B------:R-:W-:Y:S01]  /*15a0*/  IMAD.X R27, R13, 0x1, R33, P1 ;  /* 0x000000010d1b7824 */ /* 0x000fe200008e0621 */
[----:B------:R0:W-:Y:S04]  /*15b0*/  STG.E.64 desc[UR4][R4.64], R18 ;  /* 0x0000001204007986 */ /* 0x0001e8000c101b04 */
[----:B------:R1:W-:Y:S04]  /*15c0*/  ST.E.64 desc[UR6][R26.64+0x8], R24 ;  /* 0x000008181a007985 */ /* 0x0003e8000c101b06 */
[----:B------:R-:W2:Y:S02]  /*15d0*/  LDG.E.64 R12, desc[UR8][R4.64] ;  /* 0x00000008040c7981 */ /* 0x000ea4000c1e1b00 */
[----:B--2---:R-:W-:-:S05]  /*15e0*/  IADD3 R28, P0, PT, R12, 0x1, RZ ;  /* 0x000000010c1c7810 */ /* 0x004fca0007f1e0ff */
[----:B------:R-:W-:-:S05]  /*15f0*/  IMAD.X R29, RZ, RZ, R13, P0 ;  /* 0x000000ffff1d7224 */ /* 0x000fca00000e060d */
[----:B------:R-:W-:Y:S04]  /*1600*/  STG.E.64 desc[UR4][R4.64], R28 ;  /* 0x0000001c04007986 */ /* 0x000fe8000c101b04 */
[----:B------:R-:W0:Y:S01]  /*1610*/  LDG.E.64 R16, desc[UR6][R8.64] ;  /* 0x0000000608107981 */ /* 0x000e22000c1e1b00 */
[----:B------:R-:W-:Y:S01]  /*1620*/  IMAD.MOV.U32 R10, RZ, RZ, R6 ;  /* 0x000000ffff0a7224 */ /* 0x000fe200078e0006 */
[----:B0-----:R-:W-:-:S04]  /*1630*/  LEA R18, P0, R12, R16, 0x3 ;  /* 0x000000100c127211 */ /* 0x001fc800078018ff */
[----:B------:R-:W-:-:S05]  /*1640*/  LEA.HI.X R19, R12, R17, R13, 0x3, P0 ;  /* 0x000000110c137211 */ /* 0x000fca00000f1c0d */
[----:B------:R0:W-:Y:S04]  /*1650*/  ST.E.64 desc[UR4][R18.64], R10 ;  /* 0x0000000a12007985 */ /* 0x0001e8000c101b04 */
[----:B------:R-:W2:Y:S01]  /*1660*/  LDG.E.64 R16, desc[UR6][R8.64] ;  /* 0x0000000608107981 */ /* 0x000ea2000c1e1b00 */
[----:B-1----:R-:W-:Y:S02]  /*1670*/  IMAD.MOV.U32 R24, RZ, RZ, R12 ;  /* 0x000000ffff187224 */ /* 0x002fe400078e000c */
[----:B------:R-:W-:Y:S01]  /*1680*/  IMAD.MOV.U32 R25, RZ, RZ, 0x3000000 ;  /* 0x03000000ff197424 */ /* 0x000fe200078e00ff */
[----:B--2---:R-:W-:-:S05]  /*1690*/  IADD3 R26, P0, PT, R16, R31, RZ ;  /* 0x0000001f101a7210 */ /* 0x004fca0007f1e0ff */
[----:B------:R-:W-:-:S05]  /*16a0*/  IMAD.X R27, R17, 0x1, R33, P0 ;  /* 0x00000001111b7824 */ /* 0x000fca00000e0621 */
[----:B------:R1:W-:Y:S04]  /*16b0*/  ST.E.64 desc[UR4][R26.64], R24 ;  /* 0x000000181a007985 */ /* 0x0003e8000c101b04 */
[----:B------:R-:W0:Y:S02]  /*16c0*/  LDG.E.64 R12, desc[UR6][R4.64] ;  /* 0x00000006040c7981 */ /* 0x000e24000c1e1b00 */
[----:B0-----:R-:W-:-:S05]  /*16d0*/  IADD3 R18, P0, PT, R12, 0x1, RZ ;  /* 0x000000010c127810 */ /* 0x001fca0007f1e0ff */
[----:B------:R-:W-:-:S05]  /*16e0*/  IMAD.X R19, RZ, RZ, R13, P0 ;  /* 0x000000ffff137224 */ /* 0x000fca00000e060d */
[----:B------:R0:W-:Y:S04]  /*16f0*/  STG.E.64 desc[UR4][R4.64], R18 ;  /* 0x0000001204007986 */ /* 0x0001e8000c101b04 */
[----:B------:R-:W2:Y:S02]  /*1700*/  LDG.E.64 R16, desc[UR6][R8.64] ;  /* 0x0000000608107981 */ /* 0x000ea4000c1e1b00 */
[----:B--2---:R-:W-:-:S04]  /*1710*/  LEA R28, P0, R12, R16, 0x3 ;  /* 0x000000100c1c7211 */ /* 0x004fc800078018ff */
[----:B------:R-:W-:-:S05]  /*1720*/  LEA.HI.X R29, R12, R17, R13, 0x3, P0 ;  /* 0x000000110c1d7211 */ /* 0x000fca00000f1c0d */
[----:B------:R2:W-:Y:S04]  /*1730*/  ST.E.64 desc[UR4][R28.64], R10 ;  /* 0x0000000a1c007985 */ /* 0x0005e8000c101b04 */
[----:B------:R-:W1:Y:S02]  /*1740*/  LDG.E.64 R16, desc[UR6][R4.64] ;  /* 0x0000000604107981 */ /* 0x000e64000c1e1b00 */
[----:B-1----:R-:W-:-:S05]  /*1750*/  IADD3 R24, P0, PT, R16, 0x1, RZ ;  /* 0x0000000110187810 */ /* 0x002fca0007f1e0ff */
[----:B------:R-:W-:-:S05]  /*1760*/  IMAD.X R25, RZ, RZ, R17, P0 ;  /* 0x000000ffff197224 */ /* 0x000fca00000e0611 */
[----:B------:R1:W-:Y:S04]  /*1770*/  STG.E.64 desc[UR4][R4.64], R24 ;  /* 0x0000001804007986 */ /* 0x0003e8000c101b04 */
[----:B0-----:R-:W3:Y:S01]  /*1780*/  LDG.E.64 R18, desc[UR6][R8.64] ;  /* 0x0000000608127981 */ /* 0x001ee2000c1e1b00 */
[----:B------:R-:W-:-:S05]  /*1790*/  VIADD R6, R6, 0x1 ;  /* 0x0000000106067836 */ /* 0x000fca0000000000 */
[----:B------:R-:W-:-:S04]  /*17a0*/  IADD3 R26, P0, PT, RZ, R6, RZ ;  /* 0x00000006ff1a7210 */ /* 0x000fc80007f1e0ff */
[----:B------:R-:W-:Y:S02]  /*17b0*/  IADD3.X R27, PT, PT, R14, 0x1, RZ, P0, !PT ;  /* 0x000000010e1b7810 */ /* 0x000fe400007fe4ff */
[----:B---3--:R-:W-:-:S04]  /*17c0*/  LEA R18, P1, R16, R18, 0x3 ;  /* 0x0000001210127211 */ /* 0x008fc800078218ff */
[----:B------:R-:W-:-:S05]  /*17d0*/  LEA.HI.X R19, R16, R19, R17, 0x3, P1 ;  /* 0x0000001310137211 */ /* 0x000fca00008f1c11 */
[----:B------:R-:W-:Y:S04]  /*17e0*/  ST.E.64 desc[UR4][R18.64], R26 ;  /* 0x0000001a12007985 */ /* 0x000fe8000c101b04 */
[----:B--2---:R-:W2:Y:S02]  /*17f0*/  LDG.E.64 R28, desc[UR6][R4.64] ;  /* 0x00000006041c7981 */ /* 0x004ea4000c1e1b00 */
[----:B--2---:R-:W-:-:S05]  /*1800*/  IMAD.MOV.U32 R6, RZ, RZ, R28 ;  /* 0x000000ffff067224 */ /* 0x004fca00078e001c */
[----:B------:R-:W-:-:S05]  /*1810*/  IADD3 R14, P0, PT, R6, 0x2, RZ ;  /* 0x00000002060e7810 */ /* 0x000fca0007f1e0ff */
[----:B------:R-:W-:-:S05]  /*1820*/  IMAD.X R15, RZ, RZ, R29, P0 ;  /* 0x000000ffff0f7224 */ /* 0x000fca00000e061d */
[----:B------:R0:W-:Y:S04]  /*1830*/  STG.E.64 desc[UR4][R4.64], R14 ;  /* 0x0000000e04007986 */ /* 0x0001e8000c101b04 */
[----:B------:R-:W2:Y:S01]  /*1840*/  LDG.E.64 R10, desc[UR6][R8.64] ;  /* 0x00000006080a7981 */ /* 0x000ea2000c1e1b00 */
[C---:B-1----:R-:W-:Y:S01]  /*1850*/  IMAD.SHL.U32 R24, R6.reuse, 0x8, RZ ;  /* 0x0000000806187824 */ /* 0x042fe200078e00ff */
[----:B------:R-:W-:-:S04]  /*1860*/  SHF.L.U64.HI R25, R6, 0x3, R29 ;  /* 0x0000000306197819 */ /* 0x000fc8000001021d */
[----:B------:R-:W-:Y:S02]  /*1870*/  LOP3.LUT R13, R24, 0xfffffff8, RZ, 0xc0, !PT ;  /* 0xfffffff8180d7812 */ /* 0x000fe400078ec0ff */
[----:B------:R-:W-:Y:S02]  /*1880*/  LOP3.LUT R17, R25, 0x7, RZ, 0xc0, !PT ;  /* 0x0000000719117812 */ /* 0x000fe400078ec0ff */
[----:B--2---:R-:W-:Y:S01]  /*1890*/  IADD3 R10, P0, PT, R10, R13, RZ ;  /* 0x0000000d0a0a7210 */ /* 0x004fe20007f1e0ff */
[----:B------:R-:W-:-:S04]  /*18a0*/  IMAD.MOV.U32 R13, RZ, RZ, 0x3000000 ;  /* 0x03000000ff0d7424 */ /* 0x000fc800078e00ff */
[----:B------:R-:W-:-:S05]  /*18b0*/  IMAD.X R11, R11, 0x1, R17, P0 ;  /* 0x000000010b0b7824 */ /* 0x000fca00000e0611 */
[----:B------:R3:W-:Y:S04]  /*18c0*/  ST.E.64 desc[UR4][R10.64], R12 ;  /* 0x0000000c0a007985 */ /* 0x0007e8000c101b04 */
[----:B------:R-:W2:Y:S01]  /*18d0*/  LDG.E.64 R8, desc[UR6][R8.64] ;  /* 0x0000000608087981 */ /* 0x000ea2000c1e1b00 */
[----:B0-----:R-:W-:Y:S01]  /*18e0*/  IADD3 R5, P0, PT, R24, 0x8, RZ ;  /* 0x0000000818057810 */ /* 0x001fe20007f1e0ff */
[----:B------:R-:W-:Y:S01]  /*18f0*/  IMAD.MOV.U32 R17, RZ, RZ, 0x3000000 ;  /* 0x03000000ff117424 */ /* 0x000fe200078e00ff */
[----:B------:R-:W-:Y:S02]  /*1900*/  LOP3.LUT R7, R7, 0xffffff, RZ, 0xc0, !PT ;  /* 0x00ffffff07077812 */ /* 0x000fe400078ec0ff */
[----:B------:R-:W-:Y:S01]  /*1910*/  LOP3.LUT R5, R5, 0xfffffff8, RZ, 0xc0, !PT ;  /* 0xfffffff805057812 */ /* 0x000fe200078ec0ff */
[----:B------:R-:W-:Y:S01]  /*1920*/  IMAD.X R15, RZ, RZ, R25, P0 ;  /* 0x000000ffff0f7224 */ /* 0x000fe200000e0619 */
[----:B------:R-:W-:-:S04]  /*1930*/  LOP3.LUT R7, R7, 0xb000000, RZ, 0xfc, !PT ;  /* 0x0b00000007077812 */ /* 0x000fc800078efcff */
[----:B------:R-:W-:Y:S02]  /*1940*/  LOP3.LUT R15, R15, 0x7, RZ, 0xc0, !PT ;  /* 0x000000070f0f7812 */ /* 0x000fe400078ec0ff */
[----:B--2---:R-:W-:-:S05]  /*1950*/  IADD3 R4, P0, PT, R8, R5, RZ ;  /* 0x0000000508047210 */ /* 0x004fca0007f1e0ff */
[----:B------:R-:W-:-:S05]  /*1960*/  IMAD.X R5, R9, 0x1, R15, P0 ;  /* 0x0000000109057824 */ /* 0x000fca00000e060f */
[----:B------:R3:W-:Y:S01]  /*1970*/  ST.E.64 desc[UR4][R4.64], R16 ;  /* 0x0000001004007985 */ /* 0x0007e2000c101b04 */
[----:B------:R-:W-:Y:S05]  /*1980*/  BRA `(.L_x_23) ;  /* 0x000000a800e07947 */ /* 0x000fea0003800000 */
.L_x_19:
        /* <DEDUP_REMOVED lines=8> */
[C---:B------:R-:W-:Y:S02]  /*1a10*/  R2UR UR6, R22.reuse ;  /* 0x00000000160672ca */ /* 0x040fe400000e0000 */
        /* <DEDUP_REMOVED lines=15> */
[----:B------:R2:W-:Y:S04]  /*1b10*/  STG.E.64 desc[UR4][R24.64], R18 ;  /* 0x0000001218007986 */ /* 0x0005e8000c101b04 */
[----:B------:R-:W3:Y:S01]  /*1b20*/  LDG.E.64 R10, desc[UR6][R8.64] ;  /* 0x00000006080a7981 */ /* 0x000ee2000c1e1b00 */
[----:B0-----:R-:W-:-:S04]  /*1b30*/  IADD3 R14, P0, PT, RZ, R6, RZ ;  /* 0x00000006ff0e7210 */ /* 0x001fc80007f1e0ff */
[----:B------:R-:W-:Y:S02]  /*1b40*/  IADD3.X R15, PT, PT, R30, 0x1, RZ, P0, !PT ;  /* 0x000000011e0f7810 */ /* 0x000fe400007fe4ff */
[----:B---3--:R-:W-:-:S04]  /*1b50*/  LEA R10, P1, R4, R10, 0x3 ;  /* 0x0000000a040a7211 */ /* 0x008fc800078218ff */
[----:B------:R-:W-:-:S05]  /*1b60*/  LEA.HI.X R11, R4, R11, R5, 0x3, P1 ;  /* 0x0000000b040b7211 */ /* 0x000fca00008f1c05 */
[----:B------:R2:W-:Y:S04]  /*1b70*/  ST.E.64 desc[UR4][R10.64], R14 ;  /* 0x0000000e0a007985 */ /* 0x0005e8000c101b04 */
[----:B------:R-:W1:Y:S01]  /*1b80*/  LDG.E.64 R6, desc[UR6][R8.64] ;  /* 0x0000000608067981 */ /* 0x000e62000c1e1b00 */
[----:B------:R-:W-:Y:S01]  /*1b90*/  IMAD.MOV.U32 R5, RZ, RZ, 0x3000000 ;  /* 0x03000000ff057424 */ /* 0x000fe200078e00ff */
[----:B-1----:R-:W-:Y:S01]  /*1ba0*/  IADD3 R12, P0, PT, R6, R27, RZ ;  /* 0x0000001b060c7210 */ /* 0x002fe20007f1e0ff */
[----:B------:R-:W-:-:S04]  /*1bb0*/  IMAD.MOV.U32 R6, RZ, RZ, R30 ;  /* 0x000000ffff067224 */ /* 0x000fc800078e001e */
[----:B------:R-:W-:Y:S02]  /*1bc0*/  IMAD.X R13, R7, 0x1, R29, P0 ;  /* 0x00000001070d7824 */ /* 0x000fe400000e061d */
[----:B------:R-:W-:-:S03]  /*1bd0*/  IMAD.MOV.U32 R7, RZ, RZ, 0x8000000 ;  /* 0x08000000ff077424 */ /* 0x000fc600078e00ff */
[----:B------:R2:W-:Y:S01]  /*1be0*/  ST.E.64 desc[UR4][R12.64], R4 ;  /* 0x000000040c007985 */ /* 0x0005e2000c101b04 */
[----:B------:R-:W-:Y:S05]  /*1bf0*/  BRA `(.L_x_23) ;  /* 0x000000a800447947 */ /* 0x000fea0003800000 */
.L_x_24:
[----:B------:R-:W-:Y:S01]  /*1c00*/  ISETP.GE.U32.AND P0, PT, R10, RZ, PT ;  /* 0x000000ff0a00720c */ /* 0x000fe20003f06070 */
[----:B------:R-:W-:Y:S03]  /*1c10*/  BSSY.RECONVERGENT B2, `(.L_x_25) ;  /* 0x0000013000027945 */ /* 0x000fe60003800200 */
[----:B------:R-:W-:-:S04]  /*1c20*/  ISETP.GE.U32.AND.EX P0, PT, R11, 0x1, PT, P0 ;  /* 0x000000010b00780c */ /* 0x000fc80003f06100 */
[----:B------:R-:W-:-:S13]  /*1c30*/  ISETP.EQ.OR P0, PT, R6, RZ, !P0 ;  /* 0x000000ff0600720c */ /* 0x000fda0004702670 */
[----:B------:R-:W-:Y:S05]  /*1c40*/  @P0 BRA `(.L_x_26) ;  /* 0x00000000003c0947 */ /* 0x000fea0003800000 */
[----:B------:R-:W-:-:S07]  /*1c50*/  IMAD.MOV.U32 R7, RZ, RZ, RZ ;  /* 0x000000ffff077224 */ /* 0x000fce00078e00ff */
.L_x_27:
[C---:B------:R-:W-:Y:S01]  /*1c60*/  IMAD.SHL.U32 R5, R16.reuse, 0x8, RZ ;  /* 0x0000000810057824 */ /* 0x040fe200078e00ff */
[----:B------:R-:W-:Y:S02]  /*1c70*/  SHF.L.U64.HI R9, R16, 0x3, R17 ;  /* 0x0000000310097819 */ /* 0x000fe40000010211 */
[----:B------:R-:W-:Y:S02]  /*1c80*/  R2UR UR4, R22 ;  /* 0x00000000160472ca */ /* 0x000fe400000e0000 */
[----:B------:R-:W-:Y:S02]  /*1c90*/  LOP3.LUT R5, R5, 0xfffffff8, RZ, 0xc0, !PT ;  /* 0xfffffff805057812 */ /* 0x000fe400078ec0ff */
[----:B------:R-:W-:Y:S02]  /*1ca0*/  R2UR UR5, R23 ;  /* 0x00000000170572ca */ /* 0x000fe400000e0000 */
[----:B------:R-:W-:Y:S02]  /*1cb0*/  LOP3.LUT R9, R9, 0x7, RZ, 0xc0, !PT ;  /* 0x0000000709097812 */ /* 0x000fe400078ec0ff */
[----:B------:R-:W-:-:S05]  /*1cc0*/  IADD3 R4, P0, PT, R12, R5, RZ ;  /* 0x000000050c047210 */ /* 0x000fca0007f1e0ff */
[----:B------:R-:W-:-:S05]  /*1cd0*/  IMAD.X R5, R13, 0x1, R9, P0 ;  /* 0x000000010d057824 */ /* 0x000fca00000e0609 */
[----:B------:R-:W2:Y:S01]  /*1ce0*/  LD.E R16, desc[UR4][R4.64] ;  /* 0x0000000404107980 */ /* 0x000ea2000c101900 */
[----:B------:R-:W-:-:S05]  /*1cf0*/  VIADD R7, R7, 0x1 ;  /* 0x0000000107077836 */ /* 0x000fca0000000000 */
[----:B------:R-:W-:Y:S02]  /*1d00*/  ISETP.GE.U32.AND P0, PT, R7, R6, PT ;  /* 0x000000060700720c */ /* 0x000fe40003f06070 */
[----:B--2---:R-:W-:Y:S01]  /*1d10*/  ISETP.NE.AND P1, PT, R16, RZ, PT ;  /* 0x000000ff1000720c */ /* 0x004fe20003f25270 */
[----:B------:R-:W-:-:S12]  /*1d20*/  IMAD.MOV.U32 R15, RZ, RZ, R16 ;  /* 0x000000ffff0f7224 */ /* 0x000fd800078e0010 */
[----:B------:R-:W-:Y:S05]  /*1d30*/  @!P0 BRA P1, `(.L_x_27) ;  /* 0xfffffffc00c88947 */ /* 0x000fea000083ffff */
.L_x_26:
[----:B------:R-:W-:Y:S05]  /*1d40*/  BSYNC.RECONVERGENT B2 ;  /* 0x0000000000027941 */ /* 0x000fea0003800200 */
.L_x_25:
[----:B------:R-:W-:Y:S01]  /*1d50*/  ISETP.NE.AND P0, PT, R15, RZ, PT ;  /* 0x000000ff0f00720c */ /* 0x000fe20003f05270 */
[----:B------:R-:W-:Y:S01]  /*1d60*/  BSSY.RECONVERGENT B2, `(.L_x_28) ;  /* 0x0000007000027945 */ /* 0x000fe20003800200 */
[----:B------:R-:W-:-:S11]  /*1d70*/  IMAD.MOV.U32 R5, RZ, RZ, RZ ;  /* 0x000000ffff057224 */ /* 0x000fd600078e00ff */
[----:B------:R-:W-:Y:S05]  /*1d80*/  @!P0 BRA `(.L_x_29) ;  /* 0x0000000000108947 */ /* 0x000fea0003800000 */
[----:B------:R-:W-:Y:S01]  /*1d90*/  R2UR UR4, R22 ;  /* 0x00000000160472ca */ /* 0x000fe200000e0000 */
[----:B------:R-:W-:Y:S01]  /*1da0*/  IMAD.WIDE.U32 R12, R15, 0x8, R12 ;  /* 0x000000080f0c7825 */ /* 0x000fe200078e000c */
[----:B------:R-:W-:-:S13]  /*1db0*/  R2UR UR5, R23 ;  /* 0x00000000170572ca */ /* 0x000fda00000e0000 */
[----:B------:R0:W5:Y:S02]  /*1dc0*/  LD.E R5, desc[UR4][R12.64+0x4] ;  /* 0x000004040c057980 */ /* 0x000164000c101900 */
.L_x_29:
[----:B------:R-:W-:Y:S05]  /*1dd0*/  BSYNC.RECONVERGENT B2 ;  /* 0x0000000000027941 */ /* 0x000fea0003800200 */
.L_x_28:
[----:B-----5:R-:W-:Y:S01]  /*1de0*/  ISETP.NE.AND P0, PT, R5, RZ, PT ;  /* 0x000000ff0500720c */ /* 0x020fe20003f05270 */
[----:B------:R-:W-:-:S03]  /*1df0*/  IMAD.MOV.U32 R7, RZ, RZ, 0x7000000 ;  /* 0x07000000ff077424 */ /* 0x000fc600078e00ff */
[----:B------:R-:W-:Y:S01]  /*1e00*/  SEL R6, R6, R5, !P0 ;  /* 0x0000000506067207 */ /* 0x000fe20004000000 */
[----:B------:R-:W-:Y:S08]  /*1e10*/  BRA `(.L_x_23) ;  /* 0x000000a400bc7947 */ /* 0x000ff00003800000 */
.L_x_18:
[----:B------:R-:W-:-:S13]  /*1e20*/  ISETP.GT.AND P0, PT, R19, 0x3, PT ;  /* 0x000000031300780c */ /* 0x000fda0003f04270 */
[----:B------:R-:W-:Y:S05]  /*1e30*/  @P0 BRA `(.L_x_30) ;  /* 0x0000000c00880947 */ /* 0x000fea0003800000 */
[----:B------:R-:W-:-:S13]  /*1e40*/  ISETP.NE.AND P0, PT, R19, RZ, PT ;  /* 0x000000ff1300720c */ /* 0x000fda0003f05270 */
[----:B------:R-:W-:Y:S05]  /*1e50*/  @!P0 BRA `(.L_x_23) ;  /* 0x000000a400ac8947 */ /* 0x000fea0003800000 */
[----:B------:R-:W-:-:S13]  /*1e60*/  ISETP.NE.AND P0, PT, R19, 0x1, PT ;  /* 0x000000011300780c */ /* 0x000fda0003f05270 */
[----:B------:R-:W-:Y:S05]  /*1e70*/  @!P0 BRA `(.L_x_20) ;  /* 0x00000000000c8947 */ /* 0x000fea0003800000 */
[----:B------:R-:W-:-:S13]  /*1e80*/  ISETP.NE.AND P0, PT, R19, 0x2, PT ;  /* 0x000000021300780c */ /* 0x000fda0003f05270 */
[----:B------:R-:W-:Y:S05]  /*1e90*/  @!P0 BRA `(.L_x_23) ;  /* 0x000000a4009c8947 */ /* 0x000fea0003800000 */
[----:B------:R-:W-:Y:S05]  /*1ea0*/  BRA `(.L_x_22) ;  /* 0x0000000c00847947 */ /* 0x000fea0003800000 */
.L_x_20:
[----:B------:R-:W-:Y:S01]  /*1eb0*/  VIADD R4, R19, 0xfffffff7 ;  /* 0xfffffff713047836 */ /* 0x000fe20000000000 */
[----:B------:R-:W-:Y:S04]  /*1ec0*/  BSSY.RECONVERGENT B2, `(.L_x_31) ;  /* 0x0000012000027945 */ /* 0x000fe80003800200 */
        /* <DEDUP_REMOVED lines=8> */
.L_x_32:
[----:B------:R-:W-:Y:S01]  /*1f50*/  IMAD.MOV.U32 R5, RZ, RZ, 0x2 ;  /* 0x00000002ff057424 */ /* 0x000fe200078e00ff */
[----:B------:R-:W-:Y:S06]  /*1f60*/  BRA `(.L_x_33) ;  /* 0x00000000001c7947 */ /* 0x000fec0003800000 */
.L_x_34:
[C---:B------:R-:W-:Y:S02]  /*1f70*/  LOP3.LUT R4, R7.reuse, 0x7e000000, RZ, 0xc0, !PT ;  /* 0x7e00000007047812 */ /* 0x040fe400078ec0ff */
[----:B------:R-:W-:Y:S02]  /*1f80*/  LOP3.LUT R5, R7, 0x7f000000, RZ, 0xc0, !PT ;  /* 0x7f00000007057812 */ /* 0x000fe400078ec0ff */
[----:B------:R-:W-:-:S04]  /*1f90*/  ISETP.GT.U32.AND.EX P0, PT, R4, 0x1dffffff, PT, !PT ;  /* 0x1dffffff0400780c */ /* 0x000fc80003f041f0 */
[----:B------:R-:W-:Y:S01]  /*1fa0*/  ISETP.LT.U32.OR.EX P0, PT, R5, 0xc000000, P0, PT ;  /* 0x0c0000000500780c */ /* 0x000fe20000701570 */
[----:B------:R-:W-:-:S12]  /*1fb0*/  IMAD.MOV.U32 R5, RZ, RZ, RZ ;  /* 0x000000ffff057224 */ /* 0x000fd800078e00ff */
[----:B------:R-:W-:-:S05]  /*1fc0*/  @!P0 LOP3.LUT R4, R18, 0x7f, RZ, 0xc0, !PT ;  /* 0x0000007f12048812 */ /* 0x000fca00078ec0ff */
[----:B------:R-:W-:-:S07]  /*1fd0*/  @!P0 VIADD R5, R4, 0xfffffff3 ;  /* 0xfffffff304058836 */ /* 0x000fce0000000000 */
.L_x_33:
[----:B------:R-:W-:Y:S05]  /*1fe0*/  BSYNC.RECONVERGENT B2 ;  /* 0x0000000000027941 */ /* 0x000fea0003800200 */
.L_x_31:
[----:B------:R-:W-:Y:S01]  /*1ff0*/  ISETP.NE.AND P0, PT, R5, RZ, PT ;  /* 0x000000ff0500720c */ /* 0x000fe20003f05270 */
[----:B------:R-:W-:-:S12]  /*2000*/  BSSY.RECONVERGENT B2, `(.L_x_35) ;  /* 0x0000079000027945 */ /* 0x000fd80003800200 */
[----:B------:R-:W-:Y:S05]  /*2010*/  @!P0 BRA `(.L_x_36) ;  /* 0x0000000400dc8947 */ /* 0x000fea0003800000 */
[C---:B------:R-:W-:Y:S01]  /*2020*/  ISETP.GE.U32.AND P1, PT, R5.reuse, 0x4, PT ;  /* 0x000000040500780c */ /* 0x040fe20003f26070 */
[----:B------:R-:W-:Y:S01]  /*2030*/  BSSY.RECONVERGENT B3, `(.L_x_37) ;  /* 0x0000040000037945 */ /* 0x000fe20003800200 */
[----:B------:R-:W-:Y:S01]  /*2040*/  LOP3.LUT R32, R5, 0x3, RZ, 0xc0, !PT ;  /* 0x0000000305207812 */ /* 0x000fe200078ec0ff */
[----:B------:R-:W-:-:S03]  /*2050*/  IMAD.MOV.U32 R4, RZ, RZ, RZ ;  /* 0x000000ffff047224 */ /* 0x000fc600078e00ff */
[----:B------:R-:W-:-:S07]  /*2060*/  ISETP.NE.AND P0, PT, R32, RZ, PT ;  /* 0x000000ff2000720c */ /* 0x000fce0003f05270 */
[----:B------:R-:W-:Y:S06]  /*2070*/  @!P1 BRA `(.L_x_38) ;  /* 0x0000000000ec9947 */ /* 0x000fec0003800000 */
[----:B------:R-:W0:Y:S01]  /*2080*/  LDC.64 R12, c[0x4][0x8] ;  /* 0x01000200ff0c7b82 */ /* 0x000e220000000a00 */
[----:B------:R-:W-:Y:S01]  /*2090*/  LOP3.LUT R4, R5, 0xfffffffc, RZ, 0xc0, !PT ;  /* 0xfffffffc05047812 */ /* 0x000fe200078ec0ff */
[----:B------:R-:W-:Y:S02]  /*20a0*/  VIADD R37, R1, 0x10 ;  /* 0x0000001001257836 */ /* 0x000fe40000000000 */
[----:B------:R-:W-:Y:S02]  /*20b0*/  VIADD R35, R6, 0x3 ;  /* 0x0000000306237836 */ /* 0x000fe40000000000 */
[----:B------:R-:W-:-:S07]  /*20c0*/  IMAD.MOV R33, RZ, RZ, -R4 ;  /* 0x000000ffff217224 */ /* 0x000fce00078e0a04 */
.L_x_39:
[----:B------:R-:W-:Y:S02]  /*20d0*/  R2UR UR4, R22 ;  /* 0x00000000160472ca */ /* 0x000fe400000e0000 */
[----:B------:R-:W-:-:S13]  /*20e0*/  R2UR UR5, R23 ;  /* 0x00000000170572ca */ /* 0x000fda00000e0000 */
[----:B0-----:R-:W2:Y:S01]  /*20f0*/  LDG.E.64 R16, desc[UR4][R12.64] ;  /* 0x000000040c107981 */ /* 0x001ea2000c1e1b00 */
[----:B------:R-:W-:Y:S02]  /*2100*/  R2UR UR6, R22 ;  /* 0x00000000160672ca */ /* 0x000fe400000e0000 */
[----:B------:R-:W-:Y:S02]  /*2110*/  R2UR UR7, R23 ;  /* 0x00000000170772ca */ /* 0x000fe400000e0000 */
[----:B--2---:R-:W-:-:S05]  /*2120*/  IADD3 R24, P1, PT, R16, 0x1, RZ ;  /* 0x0000000110187810 */ /* 0x004fca0007f3e0ff */
[----:B------:R-:W-:-:S05]  /*2130*/  IMAD.X R25, RZ, RZ, R17, P1 ;  /* 0x000000ffff197224 */ /* 0x000fca00008e0611 */
[----:B------:R0:W-:Y:S04]  /*2140*/  STG.E.64 desc[UR4][R12.64], R24 ;  /* 0x000000180c007986 */ /* 0x0001e8000c101b04 */
[----:B------:R-:W2:Y:S01]  /*2150*/  LDG.E.64 R14, desc[UR6][R8.64] ;  /* 0x00000006080e7981 */ /* 0x000ea2000c1e1b00 */
[----:B------:R-:W-:Y:S02]  /*2160*/  VIADD R26, R35, 0xfffffffd ;  /* 0xfffffffd231a7836 */ /* 0x000fe40000000000 */
[----:B------:R-:W-:Y:S01]  /*2170*/  IMAD.MOV.U32 R27, RZ, RZ, R11 ;  /* 0x000000ffff1b7224 */ /* 0x000fe200078e000b */
[----:B--2---:R-:W-:-:S04]  /*2180*/  LEA R28, P1, R16, R14, 0x3 ;  /* 0x0000000e101c7211 */ /* 0x004fc800078218ff */
[----:B------:R-:W-:-:S05]  /*2190*/  LEA.HI.X R29, R16, R15, R17, 0x3, P1 ;  /* 0x0000000f101d7211 */ /* 0x000fca00008f1c11 */
[----:B------:R1:W-:Y:S04]  /*21a0*/  ST.E.64 desc[UR4][R28.64], R26 ;  /* 0x0000001a1c007985 */ /* 0x0003e8000c101b04 */
[----:B------:R-:W0:Y:S02]  /*21b0*/  LDG.E.64 R18, desc[UR6][R12.64] ;  /* 0x000000060c127981 */ /* 0x000e24000c1e1b00 */
[----:B0-----:R-:W-:-:S05]  /*21c0*/  IADD3 R24, P1, PT, R18, 0x1, RZ ;  /* 0x0000000112187810 */ /* 0x001fca0007f3e0ff */
[----:B------:R-:W-:-:S05]  /*21d0*/  IMAD.X R25, RZ, RZ, R19, P1 ;  /* 0x000000ffff197224 */ /* 0x000fca00008e0613 */
[----:B------:R0:W-:Y:S04]  /*21e0*/  STG.E.64 desc[UR4][R12.64], R24 ;  /* 0x000000180c007986 */ /* 0x0001e8000c101b04 */
[----:B------:R-:W2:Y:S01]  /*21f0*/  LDG.E.64 R14, desc[UR6][R8.64] ;  /* 0x00000006080e7981 */ /* 0x000ea2000c1e1b00 */
[----:B-1----:R-:W-:Y:S01]  /*2200*/  VIADD R26, R35, 0xfffffffe ;  /* 0xfffffffe231a7836 */ /* 0x002fe20000000000 */
[----:B--2---:R-:W-:-:S04]  /*2210*/  LEA R30, P1, R18, R14, 0x3 ;  /* 0x0000000e121e7211 */ /* 0x004fc800078218ff */
[----:B------:R-:W-:-:S05]  /*2220*/  LEA.HI.X R31, R18, R15, R19, 0x3, P1 ;  /* 0x0000000f121f7211 */ /* 0x000fca00008f1c13 */
[----:B------:R1:W-:Y:S04]  /*2230*/  ST.E.64 desc[UR4][R30.64], R26 ;  /* 0x0000001a1e007985 */ /* 0x0003e8000c101b04 */
[----:B------:R-:W2:Y:S01]  /*2240*/  LDG.E.64 R14, desc[UR4][R12.64] ;  /* 0x000000040c0e7981 */ /* 0x000ea2000c1e1b00 */
[----:B------:R-:W-:Y:S02]  /*2250*/  IMAD.MOV.U32 R17, RZ, RZ, 0x3000000 ;  /* 0x03000000ff117424 */ /* 0x000fe400078e00ff */
[----:B------:R-:W-:-:S05]  /*2260*/  IMAD.MOV.U32 R19, RZ, RZ, 0x3000000 ;  /* 0x03000000ff137424 */ /* 0x000fca00078e00ff */
[----:B------:R3:W-:Y:S01]  /*2270*/  STL.128 [R37+-0x10], R16 ;  /* 0xfffff01025007387 */ /* 0x0007e20000100c00 */
[----:B--2---:R-:W-:-:S05]  /*2280*/  IADD3 R28, P1, PT, R14, 0x1, RZ ;  /* 0x000000010e1c7810 */ /* 0x004fca0007f3e0ff */
[----:B------:R-:W-:-:S05]  /*2290*/  IMAD.X R29, RZ, RZ, R15, P1 ;  /* 0x000000ffff1d7224 */ /* 0x000fca00008e060f */
[----:B------:R2:W-:Y:S04]  /*22a0*/  STG.E.64 desc[UR4][R12.64], R28 ;  /* 0x0000001c0c007986 */ /* 0x0005e8000c101b04 */
[----:B0-----:R-:W1:Y:S02]  /*22b0*/  LDG.E.64 R24, desc[UR6][R8.64] ;  /* 0x0000000608187981 */ /* 0x001e64000c1e1b00 */
[----:B-1----:R-:W-:Y:S01]  /*22c0*/  LEA R26, P1, R14, R24, 0x3 ;  /* 0x000000180e1a7211 */ /* 0x002fe200078218ff */
[----:B------:R-:W-:-:S03]  /*22d0*/  VIADD R24, R35, 0xffffffff ;  /* 0xffffffff23187836 */ /* 0x000fc60000000000 */
[----:B------:R-:W-:Y:S01]  /*22e0*/  LEA.HI.X R27, R14, R25, R15, 0x3, P1 ;  /* 0x000000190e1b7211 */ /* 0x000fe200008f1c0f */
[----:B------:R-:W-:-:S05]  /*22f0*/  IMAD.MOV.U32 R25, RZ, RZ, R11 ;  /* 0x000000ffff197224 */ /* 0x000fca00078e000b */
[----:B------:R0:W-:Y:S04]  /*2300*/  ST.E.64 desc[UR4][R26.64], R24 ;  /* 0x000000181a007985 */ /* 0x0001e8000c101b04 */
[----:B---3--:R-:W2:Y:S02]  /*2310*/  LDG.E.64 R18, desc[UR6][R12.64] ;  /* 0x000000060c127981 */ /* 0x008ea4000c1e1b00 */
[----:B--2---:R-:W-:-:S05]  /*2320*/  IADD3 R28, P1, PT, R18, 0x1, RZ ;  /* 0x00000001121c7810 */ /* 0x004fca0007f3e0ff */
[----:B------:R-:W-:-:S05]  /*2330*/  IMAD.X R29, RZ, RZ, R19, P1 ;  /* 0x000000ffff1d7224 */ /* 0x000fca00008e0613 */
[----:B------:R-:W-:Y:S04]  /*2340*/  STG.E.64 desc[UR4][R12.64], R28 ;  /* 0x0000001c0c007986 */ /* 0x000fe8000c101b04 */
[----:B------:R-:W2:Y:S01]  /*2350*/  LDG.E.64 R16, desc[UR6][R8.64] ;  /* 0x0000000608107981 */ /* 0x000ea2000c1e1b00 */
[----:B------:R-:W-:Y:S02]  /*2360*/  VIADD R33, R33, 0x4 ;  /* 0x0000000421217836 */ /* 0x000fe40000000000 */
[----:B0-----:R-:W-:Y:S02]  /*2370*/  IMAD.MOV.U32 R24, RZ, RZ, R35 ;  /* 0x000000ffff187224 */ /* 0x001fe400078e0023 */
[----:B------:R-:W-:Y:S01]  /*2380*/  VIADD R35, R35, 0x4 ;  /* 0x0000000423237836 */ /* 0x000fe20000000000 */
[----:B--2---:R-:W-:Y:S01]  /*2390*/  LEA R30, P1, R18, R16, 0x3 ;  /* 0x00000010121e7211 */ /* 0x004fe200078218ff */
[----:B------:R-:W-:-:S03]  /*23a0*/  IMAD.MOV.U32 R16, RZ, RZ, R14 ;  /* 0x000000ffff107224 */ /* 0x000fc600078e000e */
[----:B------:R-:W-:Y:S01]  /*23b0*/  LEA.HI.X R31, R18, R17, R19, 0x3, P1 ;  /* 0x00000011121f7211 */ /* 0x000fe200008f1c13 */
[----:B------:R-:W-:Y:S01]  /*23c0*/  IMAD.MOV.U32 R17, RZ, RZ, 0x3000000 ;  /* 0x03000000ff117424 */ /* 0x000fe200078e00ff */
[----:B------:R-:W-:Y:S01]  /*23d0*/  ISETP.NE.AND P1, PT, R33, RZ, PT ;  /* 0x000000ff2100720c */ /* 0x000fe20003f25270 */
[----:B------:R-:W-:Y:S02]  /*23e0*/  IMAD.MOV.U32 R19, RZ, RZ, 0x3000000 ;  /* 0x03000000ff137424 */ /* 0x000fe400078e00ff */
[----:B------:R-:W-:Y:S04]  /*23f0*/  ST.E.64 desc[UR4][R30.64], R24 ;  /* 0x000000181e007985 */ /* 0x000fe8000c101b04 */
[----:B------:R0:W-:Y:S02]  /*2400*/  STL.128 [R37], R16 ;  /* 0x0000001025007387 */ /* 0x0001e40000100c00 */
[----:B0-----:R-:W-:-:S04]  /*2410*/  VIADD R37, R37, 0x20 ;  /* 0x0000002025257836 */ /* 0x001fc80000000000 */
[----:B------:R-:W-:Y:S05]  /*2420*/  @P1 BRA `(.L_x_39) ;  /* 0xfffffffc00281947 */ /* 0x000fea000383ffff */
.L_x_38:
[----:B------:R-:W-:Y:S05]  /*2430*/  BSYNC.RECONVERGENT B3 ;  /* 0x0000000000037941 */ /* 0x000fea0003800200 */
.L_x_37:
[----:B------:R-:W-:Y:S05]  /*2440*/  @!P0 BRA `(.L_x_36) ;  /* 0x0000000000d08947 */ /* 0x000fea0003800000 */
[----:B------:R-:W0:Y:S01]  /*2450*/  LDC.64 R28, c[0x4][0x8] ;  /* 0x01000200ff1c7b82 */ /* 0x000e220000000a00 */
        /* <DEDUP_REMOVED lines=9> */
[----:B------:R-:W-:Y:S02]  /*24f0*/  IMAD.IADD R18, R6, 0x1, R4 ;  /* 0x0000000106127824 */ /* 0x000fe400078e0204 */
[----:B------:R-:W-:Y:S02]  /*2500*/  IMAD.MOV.U32 R19, RZ, RZ, R11 ;  /* 0x000000ffff137224 */ /* 0x000fe400078e000b */
[----:B------:R-:W-:Y:S01]  /*2510*/  IMAD R31, R4, 0x8, R1 ;  /* 0x00000008041f7824 */ /* 0x000fe200078e0201 */
[----:B--2---:R-:W-:-:S04]  /*2520*/  LEA R14, P0, R12, R14, 0x3 ;  /* 0x0000000e0c0e7211 */ /* 0x004fc800078018ff */
[----:B------:R-:W-:Y:S01]  /*2530*/  LEA.HI.X R15, R12, R15, R13, 0x3, P0 ;  /* 0x0000000f0c0f7211 */ /* 0x000fe200000f1c0d */
[----:B------:R-:W-:Y:S01]  /*2540*/  IMAD.MOV.U32 R13, RZ, RZ, 0x3000000 ;  /* 0x03000000ff0d7424 */ /* 0x000fe200078e00ff */
[----:B------:R-:W-:-:S03]  /*2550*/  ISETP.NE.AND P0, PT, R32, 0x1, PT ;  /* 0x000000012000780c */ /* 0x000fc60003f05270 */
[----:B------:R0:W-:Y:S04]  /*2560*/  ST.E.64 desc[UR4][R14.64], R18 ;  /* 0x000000120e007985 */ /* 0x0001e8000c101b04 */
[----:B------:R0:W-:Y:S06]  /*2570*/  STL.64 [R31], R12 ;  /* 0x0000000c1f007387 */ /* 0x0001ec0000100a00 */
[----:B------:R-:W-:Y:S05]  /*2580*/  @!P0 BRA `(.L_x_36) ;  /* 0x0000000000808947 */ /* 0x000fea0003800000 */
        /* <DEDUP_REMOVED lines=9> */
[----:B------:R-:W-:Y:S01]  /*2620*/  ISETP.NE.AND P0, PT, R32, 0x2, PT ;  /* 0x000000022000780c */ /* 0x000fe20003f05270 */
[----:B------:R-:W-:-:S12]  /*2630*/  VIADD R10, R18, 0x1 ;  /* 0x00000001120a7836 */ /* 0x000fd80000000000 */
[----:B------:R-:W-:Y:S02]  /*2640*/  @P0 R2UR UR6, R22 ;  /* 0x00000000160602ca */ /* 0x000fe400000e0000 */
[----:B------:R-:W-:Y:S02]  /*2650*/  @P0 R2UR UR7, R23 ;  /* 0x00000000170702ca */ /* 0x000fe400000e0000 */
[----:B--2---:R-:W-:-:S04]  /*2660*/  LEA R24, P1, R12, R14, 0x3 ;  /* 0x0000000e0c187211 */ /* 0x004fc800078218ff */
[----:B------:R-:W-:-:S05]  /*2670*/  LEA.HI.X R25, R12, R15, R13, 0x3, P1 ;  /* 0x0000000f0c197211 */ /* 0x000fca00008f1c0d */
[----:B------:R1:W-:Y:S04]  /*2680*/  ST.E.64 desc[UR4][R24.64], R10 ;  /* 0x0000000a18007985 */ /* 0x0003e8000c101b04 */
[----:B------:R-:W2:Y:S01]  /*2690*/  @P0 LDG.E.64 R14, desc[UR6][R28.64] ;  /* 0x000000061c0e0981 */ /* 0x000ea2000c1e1b00 */
[----:B------:R-:W-:Y:S02]  /*26a0*/  @P0 R2UR UR4, R22 ;  /* 0x00000000160402ca */ /* 0x000fe400000e0000 */
[----:B------:R-:W-:Y:S02]  /*26b0*/  @P0 R2UR UR5, R23 ;  /* 0x00000000170502ca */ /* 0x000fe400000e0000 */
[----:B--2---:R-:W-:-:S05]  /*26c0*/  @P0 IADD3 R26, P1, PT, R14, 0x1, RZ ;  /* 0x000000010e1a0810 */ /* 0x004fca0007f3e0ff */
[----:B------:R-:W-:-:S06]  /*26d0*/  @P0 IMAD.X R27, RZ, RZ, R15, P1 ;  /* 0x000000ffff1b0224 */ /* 0x000fcc00008e060f */
[----:B------:R1:W-:Y:S04]  /*26e0*/  @P0 STG.E.64 desc[UR4][R28.64], R26 ;  /* 0x0000001a1c000986 */ /* 0x0003e8000c101b04 */
[----:B0-----:R-:W2:Y:S01]  /*26f0*/  @P0 LDG.E.64 R16, desc[UR6][R8.64] ;  /* 0x0000000608100981 */ /* 0x001ea2000c1e1b00 */
[----:B------:R-:W-:Y:S02]  /*2700*/  IMAD.MOV.U32 R13, RZ, RZ, 0x3000000 ;  /* 0x03000000ff0d7424 */ /* 0x000fe400078e00ff */
[----:B------:R-:W-:Y:S02]  /*2710*/  @P0 VIADD R18, R18, 0x2 ;  /* 0x0000000212120836 */ /* 0x000fe40000000000 */
[----:B------:R-:W-:Y:S01]  /*2720*/  @P0 IMAD.MOV.U32 R19, RZ, RZ, R11 ;  /* 0x000000ffff130224 */ /* 0x000fe200078e000b */
[----:B------:R1:W-:Y:S01]  /*2730*/  STL.64 [R31+0x8], R12 ;  /* 0x0000080c1f007387 */ /* 0x0003e20000100a00 */
[----:B--2---:R-:W-:-:S04]  /*2740*/  @P0 LEA R16, P1, R14, R16, 0x3 ;  /* 0x000000100e100211 */ /* 0x004fc800078218ff */
[----:B------:R-:W-:Y:S01]  /*2750*/  @P0 LEA.HI.X R17, R14, R17, R15, 0x3, P1 ;  /* 0x000000110e110211 */ /* 0x000fe200008f1c0f */
[----:B------:R-:W-:-:S04]  /*2760*/  @P0 IMAD.MOV.U32 R15, RZ, RZ, 0x3000000 ;  /* 0x03000000ff0f0424 */ /* 0x000fc800078e00ff */
[----:B------:R1:W-:Y:S04]  /*2770*/  @P0 ST.E.64 desc[UR4][R16.64], R18 ;  /* 0x0000001210000985 */ /* 0x0003e8000c101b04 */
[----:B------:R1:W-:Y:S02]  /*2780*/  @P0 STL.64 [R31+0x10], R14 ;  /* 0x0000100e1f000387 */ /* 0x0003e40000100a00 */
.L_x_36:
[----:B------:R-:W-:Y:S05]  /*2790*/  BSYNC.RECONVERGENT B2 ;  /* 0x0000000000027941 */ /* 0x000fea0003800200 */
.L_x_35:
[----:B01----:R-:W0:Y:S01]  /*27a0*/  LDC.64 R14, c[0x4][0x8] ;  /* 0x01000200ff0e7b82 */ /* 0x003e220000000a00 */
[----:B------:R-:W-:Y:S02]  /*27b0*/  R2UR UR4, R22 ;  /* 0x00000000160472ca */ /* 0x000fe400000e0000 */
[----:B------:R-:W-:-:S13]  /*27c0*/  R2UR UR5, R23 ;  /* 0x00000000170572ca */ /* 0x000fda00000e0000 */
[----:B0-----:R-:W2:Y:S01]  /*27d0*/  LDG.E.64 R10, desc[UR4][R14.64] ;  /* 0x000000040e0a7981 */ /* 0x001ea2000c1e1b00 */
[----:B------:R-:W-:Y:S01]  /*27e0*/  BSSY.RECONVERGENT B2, `(.L_x_40) ;  /* 0x0000044000027945 */ /* 0x000fe20003800200 */
[----:B--2---:R-:W-:-:S05]  /*27f0*/  IADD3 R12, P0, PT, R10, R5, RZ ;  /* 0x000000050a0c7210 */ /* 0x004fca0007f1e0ff */
[----:B------:R-:W-:Y:S01]  /*2800*/  IMAD.X R13, RZ, RZ, R11, P0 ;  /* 0x000000ffff0d7224 */ /* 0x000fe200000e060b */
[----:B------:R-:W-:-:S04]  /*2810*/  ISETP.NE.AND P0, PT, R5, RZ, PT ;  /* 0x000000ff0500720c */ /* 0x000fc80003f05270 */
[----:B------:R0:W-:Y:S09]  /*2820*/  STG.E.64 desc[UR4][R14.64], R12 ;  /* 0x0000000c0e007986 */ /* 0x0001f2000c101b04 */
[----:B------:R-:W-:Y:S05]  /*2830*/  @!P0 BRA `(.L_x_41) ;  /* 0x0000000000f88947 */ /* 0x000fea0003800000 */
[C---:B------:R-:W-:Y:S01]  /*2840*/  ISETP.GE.U32.AND P0, PT, R5.reuse, 0x4, PT ;  /* 0x000000040500780c */ /* 0x040fe20003f06070 */
[----:B------:R-:W-:Y:S01]  /*2850*/  BSSY.RECONVERGENT B3, `(.L_x_42) ;  /* 0x0000021000037945 */ /* 0x000fe20003800200 */
[----:B------:R-:W-:Y:S01]  /*2860*/  LOP3.LUT R28, R5, 0x3, RZ, 0xc0, !PT ;  /* 0x00000003051c7812 */ /* 0x000fe200078ec0ff */
[----:B------:R-:W-:-:S03]  /*2870*/  IMAD.MOV.U32 R6, RZ, RZ, RZ ;  /* 0x000000ffff067224 */ /* 0x000fc600078e00ff */
[----:B------:R-:W-:-:S07]  /*2880*/  ISETP.NE.AND P1, PT, R28, RZ, PT ;  /* 0x000000ff1c00720c */ /* 0x000fce0003f25270 */
[----:B------:R-:W-:Y:S06]  /*2890*/  @!P0 BRA `(.L_x_43) ;  /* 0x0000000000708947 */ /* 0x000fec0003800000 */
[----:B------:R-:W-:Y:S01]  /*28a0*/  LOP3.LUT R6, R5, 0xfffffffc, RZ, 0xc0, !PT ;  /* 0xfffffffc05067812 */ /* 0x000fe200078ec0ff */
[----:B------:R-:W-:-:S07]  /*28b0*/  IMAD.MOV.U32 R11, RZ, RZ, RZ ;  /* 0x000000ffff0b7224 */ /* 0x000fce00078e00ff */
.L_x_44:
[----:B------:R-:W-:Y:S01]  /*28c0*/  R2UR UR4, R22 ;  /* 0x00000000160472ca */ /* 0x000fe200000e0000 */
[----:B-1----:R-:W-:Y:S01]  /*28d0*/  IMAD R18, R11, 0x8, R1 ;  /* 0x000000080b127824 */ /* 0x002fe200078e0201 */
[----:B------:R-:W-:-:S04]  /*28e0*/  R2UR UR5, R23 ;  /* 0x00000000170572ca */ /* 0x000fc800000e0000 */
[----:B0-----:R-:W2:Y:S09]  /*28f0*/  LDL.128 R12, [R18] ;  /* 0x00000000120c7983 */ /* 0x001eb20000100c00 */
[----:B------:R-:W3:Y:S01]  /*2900*/  LDG.E.64 R4, desc[UR4][R8.64] ;  /* 0x0000000408047981 */ /* 0x000ee2000c1e1b00 */
[----:B------:R-:W-:-:S02]  /*2910*/  R2UR UR6, R22 ;  /* 0x00000000160672ca */ /* 0x000fc400000e0000 */
[----:B------:R-:W-:Y:S01]  /*2920*/  R2UR UR7, R23 ;  /* 0x00000000170772ca */ /* 0x000fe200000e0000 */
[----:B------:R-:W-:-:S04]  /*2930*/  IMAD.IADD R29, R10, 0x1, R11 ;  /* 0x000000010a1d7824 */ /* 0x000fc800078e020b */
[----:B---3--:R-:W-:-:S05]  /*2940*/  IMAD.WIDE.U32 R4, R29, 0x8, R4 ;  /* 0x000000081d047825 */ /* 0x008fca00078e0004 */
[----:B--2---:R0:W-:Y:S04]  /*2950*/  ST.E.64 desc[UR4][R4.64], R12 ;  /* 0x0000000c04007985 */ /* 0x0041e8000c101b04 */
[----:B------:R-:W2:Y:S01]  /*2960*/  LDG.E.64 R16, desc[UR6][R8.64] ;  /* 0x0000000608107981 */ /* 0x000ea2000c1e1b00 */
[----:B------:R-:W-:-:S04]  /*2970*/  VIADD R25, R29, 0x1 ;  /* 0x000000011d197836 */ /* 0x000fc80000000000 */
[----:B--2---:R-:W-:-:S05]  /*2980*/  IMAD.WIDE.U32 R24, R25, 0x8, R16 ;  /* 0x0000000819187825 */ /* 0x004fca00078e0010 */
[----:B------:R1:W-:Y:S04]  /*2990*/  ST.E.64 desc[UR4][R24.64], R14 ;  /* 0x0000000e18007985 */ /* 0x0003e8000c101b04 */
[----:B------:R-:W2:Y:S04]  /*29a0*/  LDG.E.64 R26, desc[UR6][R8.64] ;  /* 0x00000006081a7981 */ /* 0x000ea8000c1e1b00 */
[----:B------:R-:W3:Y:S01]  /*29b0*/  LDL.128 R16, [R18+0x10] ;  /* 0x0000100012107983 */ /* 0x000ee20000100c00 */
[----:B0-----:R-:W-:-:S04]  /*29c0*/  VIADD R5, R29, 0x2 ;  /* 0x000000021d057836 */ /* 0x001fc80000000000 */
[----:B--2---:R-:W-:-:S05]  /*29d0*/  IMAD.WIDE.U32 R26, R5, 0x8, R26 ;  /* 0x00000008051a7825 */ /* 0x004fca00078e001a */
[----:B---3--:R1:W-:Y:S04]  /*29e0*/  ST.E.64 desc[UR4][R26.64], R16 ;  /* 0x000000101a007985 */ /* 0x0083e8000c101b04 */
[----:B------:R-:W2:Y:S01]  /*29f0*/  LDG.E.64 R4, desc[UR6][R8.64] ;  /* 0x0000000608047981 */ /* 0x000ea2000c1e1b00 */
[----:B------:R-:W-:Y:S02]  /*2a00*/  VIADD R11, R11, 0x4 ;  /* 0x000000040b0b7836 */ /* 0x000fe40000000000 */
[----:B------:R-:W-:-:S03]  /*2a10*/  VIADD R29, R29, 0x3 ;  /* 0x000000031d1d7836 */ /* 0x000fc60000000000 */
[----:B------:R-:W-:Y:S01]  /*2a20*/  ISETP.NE.AND P0, PT, R11, R6, PT ;  /* 0x000000060b00720c */ /* 0x000fe20003f05270 */
[----:B--2---:R-:W-:-:S05]  /*2a30*/  IMAD.WIDE.U32 R4, R29, 0x8, R4 ;  /* 0x000000081d047825 */ /* 0x004fca00078e0004 */
[----:B------:R1:W-:Y:S07]  /*2a40*/  ST.E.64 desc[UR4][R4.64], R18 ;  /* 0x0000001204007985 */ /* 0x0003ee000c101b04 */
[----:B------:R-:W-:Y:S05]  /*2a50*/  @P0 BRA `(.L_x_44) ;  /* 0xfffffffc00980947 */ /* 0x000fea000383ffff */
.L_x_43:
[----:B------:R-:W-:Y:S05]  /*2a60*/  BSYNC.RECONVERGENT B3 ;  /* 0x0000000000037941 */ /* 0x000fea0003800200 */
.L_x_42:
[----:B------:R-:W-:Y:S05]  /*2a70*/  @!P1 BRA `(.L_x_41) ;  /* 0x0000000000689947 */ /* 0x000fea0003800000 */
[----:B------:R-:W-:Y:S01]  /*2a80*/  R2UR UR4, R22 ;  /* 0x00000000160472ca */ /* 0x000fe200000e0000 */
[----:B------:R-:W-:Y:S01]  /*2a90*/  IMAD R11, R6, 0x8, R1 ;  /* 0x00000008060b7824 */ /* 0x000fe200078e0201 */
[----:B------:R-:W-:-:S04]  /*2aa0*/  R2UR UR5, R23 ;  /* 0x00000000170572ca */ /* 0x000fc800000e0000 */
[----:B-1----:R-:W2:Y:S09]  /*2ab0*/  LDL.64 R4, [R11] ;  /* 0x000000000b047983 */ /* 0x002eb20000100a00 */
[----:B0-----:R-:W3:Y:S01]  /*2ac0*/  LDG.E.64 R12, desc[UR4][R8.64] ;  /* 0x00000004080c7981 */ /* 0x001ee2000c1e1b00 */
[----:B------:R-:W-:Y:S01]  /*2ad0*/  ISETP.NE.AND P0, PT, R28, 0x1, PT ;  /* 0x000000011c00780c */ /* 0x000fe20003f05270 */
[----:B------:R-:W-:-:S04]  /*2ae0*/  IMAD.IADD R17, R10, 0x1, R6 ;  /* 0x000000010a117824 */ /* 0x000fc800078e0206 */
[----:B---3--:R-:W-:-:S05]  /*2af0*/  IMAD.WIDE.U32 R12, R17, 0x8, R12 ;  /* 0x00000008110c7825 */ /* 0x008fca00078e000c */
[----:B--2---:R2:W-:Y:S03]  /*2b00*/  ST.E.64 desc[UR4][R12.64], R4 ;  /* 0x000000040c007985 */ /* 0x0045e6000c101b04 */
[----:B------:R-:W-:Y:S05]  /*2b10*/  @!P0 BRA `(.L_x_41) ;  /* 0x0000000000408947 */ /* 0x000fea0003800000 */
[----:B------:R-:W-:Y:S01]  /*2b20*/  R2UR UR4, R22 ;  /* 0x00000000160472ca */ /* 0x000fe200000e0000 */
[----:B--2---:R-:W2:Y:S01]  /*2b30*/  LDL.64 R4, [R11+0x8] ;  /* 0x000008000b047983 */ /* 0x004ea20000100a00 */
[----:B------:R-:W-:-:S13]  /*2b40*/  R2UR UR5, R23 ;  /* 0x00000000170572ca */ /* 0x000fda00000e0000 */
[----:B------:R-:W3:Y:S01]  /*2b50*/  LDG.E.64 R12, desc[UR4][R8.64] ;  /* 0x00000004080c7981 */ /* 0x000ee2000c1e1b00 */
[----:B------:R-:W-:Y:S01]  /*2b60*/  ISETP.NE.AND P0, PT, R28, 0x2, PT ;  /* 0x000000021c00780c */ /* 0x000fe20003f05270 */
[----:B------:R-:W-:-:S04]  /*2b70*/  VIADD R15, R17, 0x1 ;  /* 0x00000001110f7836 */ /* 0x000fc80000000000 */
[----:B---3--:R-:W-:-:S05]  /*2b80*/  IMAD.WIDE.U32 R12, R15, 0x8, R12 ;  /* 0x000000080f0c7825 */ /* 0x008fca00078e000c */
[----:B--2---:R3:W-:Y:S03]  /*2b90*/  ST.E.64 desc[UR4][R12.64], R4 ;  /* 0x000000040c007985 */ /* 0x0047e6000c101b04 */
[----:B------:R-:W-:Y:S05]  /*2ba0*/  @!P0 BRA `(.L_x_41) ;  /* 0x00000000001c8947 */ /* 0x000fea0003800000 */
[----:B------:R-:W-:Y:S01]  /*2bb0*/  R2UR UR4, R22 ;  /* 0x00000000160472ca */ /* 0x000fe200000e0000 */
[----:B---3--:R-:W2:Y:S01]  /*2bc0*/  LDL.64 R4, [R11+0x10] ;  /* 0x000010000b047983 */ /* 0x008ea20000100a00 */
[----:B------:R-:W-:-:S13]  /*2bd0*/  R2UR UR5, R23 ;  /* 0x00000000170572ca */ /* 0x000fda00000e0000 */
[----:B------:R-:W3:Y:S01]  /*2be0*/  LDG.E.64 R8, desc[UR4][R8.64] ;  /* 0x0000000408087981 */ /* 0x000ee2000c1e1b00 */
[----:B------:R-:W-:-:S04]  /*2bf0*/  VIADD R13, R17, 0x2 ;  /* 0x00000002110d7836 */ /* 0x000fc80000000000 */
[----:B---3--:R-:W-:-:S05]  /*2c00*/  IMAD.WIDE.U32 R12, R13, 0x8, R8 ;  /* 0x000000080d0c7825 */ /* 0x008fca00078e0008 */
[----:B--2---:R4:W-:Y:S02]  /*2c10*/  ST.E.64 desc[UR4][R12.64], R4 ;  /* 0x000000040c007985 */ /* 0x0049e4000c101b04 */
.L_x_41:
[----:B------:R-:W-:Y:S05]  /*2c20*/  BSYNC.RECONVERGENT B2 ;  /* 0x0000000000027941 */ /* 0x000fea0003800200 */
.L_x_40:
[----:B------:R-:W-:Y:S01]  /*2c30*/  LOP3.LUT R7, R7, 0x7fffffff, RZ, 0xc0, !PT ;  /* 0x7fffffff07077812 */ /* 0x000fe200078ec0ff */
[----:B------:R-:W-:Y:S01]  /*2c40*/  IMAD.MOV.U32 R6, RZ, RZ, R10 ;  /* 0x000000ffff067224 */ /* 0x000fe200078e000a */
[----:B------:R-:W-:Y:S06]  /*2c50*/  BRA `(.L_x_23) ;  /* 0x00000098002c7947 */ /* 0x000fec0003800000 */
.L_x_30:
[----:B------:R-:W-:-:S05]  /*2c60*/  VIADD R14, R19, 0xfffffffb ;  /* 0xfffffffb130e7836 */ /* 0x000fca0000000000 */
[----:B------:R-:W-:-:S04]  /*2c70*/  LOP3.LUT R14, R14, 0xffff, RZ, 0xc0, !PT ;  /* 0x0000ffff0e0e7812 */ /* 0x000fc800078ec0ff */
[----:B------:R-:W-:-:S13]  /*2c80*/  ISETP.GE.U32.AND P0, PT, R14, 0x2, PT ;  /* 0x000000020e00780c */ /* 0x000fda0003f06070 */
[----:B------:R-:W-:Y:S05]  /*2c90*/  @!P0 BRA `(.L_x_45) ;  /* 0x0000000c005c8947 */ /* 0x000fea0003800000 */
[----:B------:R-:W-:-:S13]  /*2ca0*/  ISETP.NE.AND P0, PT, R19, 0x4, PT ;  /* 0x000000041300780c */ /* 0x000fda0003f05270 */
[----:B------:R-:W-:Y:S05]  /*2cb0*/  @!P0 BRA `(.L_x_23) ;  /* 0x0000009800148947 */ /* 0x000fea0003800000 */
.L_x_22:
[C---:B------:R-:W-:Y:S02]  /*2cc0*/  LOP3.LUT R13, R7.reuse, 0x7e000000, RZ, 0xc0, !PT ;  /* 0x7e000000070d7812 */ /* 0x040fe400078ec0ff */
[----:B------:R-:W-:Y:S02]  /*2cd0*/  LOP3.LUT R12, R7, 0x7f000000, RZ, 0xc0, !PT ;  /* 0x7f000000070c7812 */ /* 0x000fe400078ec0ff */
[----:B------:R-:W-:-:S04]  /*2ce0*/  ISETP.GT.U32.AND.EX P0, PT, R13, 0x1dffffff, PT, !PT ;  /* 0x1dffffff0d00780c */ /* 0x000fc80003f041f0 */
[----:B------:R-:W-:-:S13]  /*2cf0*/  ISETP.LT.U32.OR.EX P0, PT, R12, 0xc000000, P0, PT ;  /* 0x0c0000000c00780c */ /* 0x000fda0000701570 */
[----:B------:R-:W-:Y:S05]  /*2d00*/  @P0 BRA `(.L_x_17) ;  /* 0x00000014009c0947 */ /* 0x000fea0003800000 */
[----:B------:R-:W-:Y:S01]  /*2d10*/  VIADD R4, R19, 0xfffffff7 ;  /* 0xfffffff713047836 */ /* 0x000fe20000000000 */
[----:B------:R-:W-:Y:S01]  /*2d20*/  BSSY.RECONVERGENT B2, `(.L_x_46) ;  /* 0x0000009000027945 */ /* 0x000fe20003800200 */
[----:B------:R-:W-:-:S03]  /*2d30*/  IMAD.MOV.U32 R5, RZ, RZ, 0x1 ;  /* 0x00000001ff057424 */ /* 0x000fc600078e00ff */
[----:B------:R-:W-:-:S04]  /*2d40*/  LOP3.LUT R4, R4, 0xffff, RZ, 0xc0, !PT ;  /* 0x0000ffff04047812 */ /* 0x000fc800078ec0ff */
[----:B------:R-:W-:-:S13]  /*2d50*/  ISETP.GE.U32.AND P0, PT, R4, 0x4, PT ;  /* 0x000000040400780c */ /* 0x000fda0003f06070 */
[----:B------:R-:W-:Y:S01]  /*2d60*/  @!P0 IMAD.MOV.U32 R5, RZ, RZ, 0x2 ;  /* 0x00000002ff058424 */ /* 0x000fe200078e00ff */
[----:B------:R-:W-:Y:S06]  /*2d70*/  @!P0 BRA `(.L_x_47) ;  /* 0x00000000000c8947 */ /* 0x000fec0003800000 */
[----:B------:R-:W-:-:S13]  /*2d80*/  ISETP.NE.AND P0, PT, R19, 0x8, PT ;  /* 0x000000081300780c */ /* 0x000fda0003f05270 */
[----:B------:R-:W-:-:S05]  /*2d90*/  @P0 LOP3.LUT R18, R18, 0x7f, RZ, 0xc0, !PT ;  /* 0x0000007f12120812 */ /* 0x000fca00078ec0ff */
[----:B------:R-:W-:-:S07]  /*2da0*/  @P0 VIADD R5, R18, 0xfffffff3 ;  /* 0xfffffff312050836 */ /* 0x000fce0000000000 */
.L_x_47:
[----:B------:R-:W-:Y:S05]  /*2db0*/  BSYNC.RECONVERGENT B2 ;  /* 0x0000000000027941 */ /* 0x000fea0003800200 */
.L_x_46:
        /* <DEDUP_REMOVED lines=11> */
[----:B------:R-:W-:-:S07]  /*2e70*/  IMAD.MOV.U32 R35, RZ, RZ, RZ ;  /* 0x000000ffff237224 */ /* 0x000fce00078e00ff */
.L_x_52:
[----:B------:R-:W-:Y:S02]  /*2e80*/  R2UR UR4, R22 ;  /* 0x00000000160472ca */ /* 0x000fe400000e0000 */
[----:B------:R-:W-:-:S13]  /*2e90*/  R2UR UR5, R23 ;  /* 0x00000000170572ca */ /* 0x000fda00000e0000 */
[----:B01----:R-:W2:Y:S01]  /*2ea0*/  LDG.E.64 R16, desc[UR4][R12.64] ;  /* 0x000000040c107981 */ /* 0x003ea2000c1e1b00 */
[----:B------:R-:W-:Y:S02]  /*2eb0*/  R2UR UR6, R22 ;  /* 0x00000000160672ca */ /* 0x000fe400000e0000 */
[----:B------:R-:W-:Y:S02]  /*2ec0*/  R2UR UR7, R23 ;  /* 0x00000000170772ca */ /* 0x000fe400000e0000 */
[----:B--2---:R-:W-:-:S05]  /*2ed0*/  IADD3 R24, P1, PT, R16, 0x1, RZ ;  /* 0x0000000110187810 */ /* 0x004fca0007f3e0ff */
[----:B------:R-:W-:-:S05]  /*2ee0*/  IMAD.X R25, RZ, RZ, R17, P1 ;  /* 0x000000ffff197224 */ /* 0x000fca00008e0611 */
[----:B------:R0:W-:Y:S04]  /*2ef0*/  STG.E.64 desc[UR4][R12.64], R24 ;  /* 0x000000180c007986 */ /* 0x0001e8000c101b04 */
[----:B------:R-:W2:Y:S01]  /*2f00*/  LDG.E.64 R14, desc[UR6][R8.64] ;  /* 0x00000006080e7981 */ /* 0x000ea2000c1e1b00 */
[----:B------:R-:W-:Y:S02]  /*2f10*/  IMAD.IADD R26, R6, 0x1, R35 ;  /* 0x00000001061a7824 */ /* 0x000fe400078e0223 */
        /* <DEDUP_REMOVED lines=9> */
[----:B-1----:R-:W-:Y:S02]  /*2fb0*/  VIADD R28, R26, 0x1 ;  /* 0x000000011a1c7836 */ /* 0x002fe40000000000 */
[----:B------:R-:W-:Y:S01]  /*2fc0*/  IMAD.MOV.U32 R29, RZ, RZ, R11 ;  /* 0x000000ffff1d7224 */ /* 0x000fe200078e000b */
[----:B--2---:R-:W-:-:S04]  /*2fd0*/  LEA R30, P1, R18, R14, 0x3 ;  /* 0x0000000e121e7211 */ /* 0x004fc800078218ff */
[----:B------:R-:W-:-:S05]  /*2fe0*/  LEA.HI.X R31, R18, R15, R19, 0x3, P1 ;  /* 0x0000000f121f7211 */ /* 0x000fca00008f1c13 */
[----:B------:R1:W-:Y:S04]  /*2ff0*/  ST.E.64 desc[UR4][R30.64], R28 ;  /* 0x0000001c1e007985 */ /* 0x0003e8000c101b04 */
[----:B------:R-:W2:Y:S01]  /*3000*/  LDG.E.64 R14, desc[UR4][R12.64] ;  /* 0x000000040c0e7981 */ /* 0x000ea2000c1e1b00 */
[----:B------:R-:W-:Y:S02]  /*3010*/  IMAD R37, R35, 0x8, R1 ;  /* 0x0000000823257824 */ /* 0x000fe400078e0201 */
[----:B------:R-:W-:Y:S02]  /*3020*/  IMAD.MOV.U32 R17, RZ, RZ, 0x3000000 ;  /* 0x03000000ff117424 */ /* 0x000fe400078e00ff */
[----:B------:R-:W-:-:S05]  /*3030*/  IMAD.MOV.U32 R19, RZ, RZ, 0x3000000 ;  /* 0x03000000ff137424 */ /* 0x000fca00078e00ff */
[----:B------:R3:W-:Y:S01]  /*3040*/  STL.128 [R37], R16 ;  /* 0x0000001025007387 */ /* 0x0007e20000100c00 */
        /* <DEDUP_REMOVED lines=9> */
[----:B---3--:R-:W3:Y:S02]  /*30e0*/  LDG.E.64 R18, desc[UR6][R12.64] ;  /* 0x000000060c127981 */ /* 0x008ee4000c1e1b00 */
[----:B---3--:R-:W-:-:S05]  /*30f0*/  IADD3 R30, P1, PT, R18, 0x1, RZ ;  /* 0x00000001121e7810 */ /* 0x008fca0007f3e0ff */
[----:B------:R-:W-:-:S05]  /*3100*/  IMAD.X R31, RZ, RZ, R19, P1 ;  /* 0x000000ffff1f7224 */ /* 0x000fca00008e0613 */
[----:B------:R1:W-:Y:S04]  /*3110*/  STG.E.64 desc[UR4][R12.64], R30 ;  /* 0x0000001e0c007986 */ /* 0x0003e8000c101b04 */
[----:B------:R-:W2:Y:S01]  /*3120*/  LDG.E.64 R16, desc[UR6][R8.64] ;  /* 0x0000000608107981 */ /* 0x000ea2000c1e1b00 */
[----:B------:R-:W-:Y:S02]  /*3130*/  VIADD R26, R26, 0x3 ;  /* 0x000000031a1a7836 */ /* 0x000fe40000000000 */
[----:B------:R-:W-:Y:S01]  /*3140*/  VIADD R35, R35, 0x4 ;  /* 0x0000000423237836 */ /* 0x000fe20000000000 */
[----:B--2---:R-:W-:Y:S01]  /*3150*/  LEA R32, P1, R18, R16, 0x3 ;  /* 0x0000001012207211 */ /* 0x004fe200078218ff */
[----:B------:R-:W-:-:S03]  /*3160*/  IMAD.MOV.U32 R16, RZ, RZ, R14 ;  /* 0x000000ffff107224 */ /* 0x000fc600078e000e */
[----:B------:R-:W-:Y:S01]  /*3170*/  LEA.HI.X R33, R18, R17, R19, 0x3, P1 ;  /* 0x0000001112217211 */ /* 0x000fe200008f1c13 */
[----:B------:R-:W-:Y:S01]  /*3180*/  IMAD.MOV.U32 R17, RZ, RZ, 0x3000000 ;  /* 0x03000000ff117424 */ /* 0x000fe200078e00ff */
[----:B------:R-:W-:Y:S01]  /*3190*/  ISETP.NE.AND P1, PT, R35, R4, PT ;  /* 0x000000042300720c */ /* 0x000fe20003f25270 */
[----:B------:R-:W-:Y:S02]  /*31a0*/  IMAD.MOV.U32 R19, RZ, RZ, 0x3000000 ;  /* 0x03000000ff137424 */ /* 0x000fe400078e00ff */
[----:B------:R1:W-:Y:S04]  /*31b0*/  ST.E.64 desc[UR4][R32.64], R26 ;  /* 0x0000001a20007985 */ /* 0x0003e8000c101b04 */
[----:B------:R1:W-:Y:S06]  /*31c0*/  STL.128 [R37+0x10], R16 ;  /* 0x0000101025007387 */ /* 0x0003ec0000100c00 */
[----:B------:R-:W-:Y:S05]  /*31d0*/  @P1 BRA `(.L_x_52) ;  /* 0xfffffffc00281947 */ /* 0x000fea000383ffff */
.L_x_51:
[----:B------:R-:W-:Y:S05]  /*31e0*/  BSYNC.RECONVERGENT B3 ;  /* 0x0000000000037941 */ /* 0x000fea0003800200 */
.L_x_50:
[----:B------:R-:W-:Y:S05]  /*31f0*/  @!P0 BRA `(.L_x_49) ;  /* 0x0000000000d08947 */ /* 0x000fea0003800000 */
[----:B-1----:R-:W0:Y:S01]  /*3200*/  LDC.64 R28, c[0x4][0x8] ;  /* 0x01000200ff1c7b82 */ /* 0x002e220000000a00 */
        /* <DEDUP_REMOVED lines=35> */
[----:B------:R-:W3:Y:S01]  /*3440*/  @P0 LDG.E.64 R14, desc[UR6][R28.64] ;  /* 0x000000061c0e0981 */ /* 0x000ee2000c1e1b00 */
[----:B------:R-:W-:Y:S02]  /*3450*/  @P0 R2UR UR4, R22 ;  /* 0x00000000160402ca */ /* 0x000fe400000e0000 */
[----:B------:R-:W-:Y:S02]  /*3460*/  @P0 R2UR UR5, R23 ;  /* 0x00000000170502ca */ /* 0x000fe400000e0000 */
[----:B---3--:R-:W-:-:S05]  /*3470*/  @P0 IADD3 R26, P1, PT, R14, 0x1, RZ ;  /* 0x000000010e1a0810 */ /* 0x008fca0007f3e0ff */
[----:B------:R-:W-:-:S06]  /*3480*/  @P0 IMAD.X R27, RZ, RZ, R15, P1 ;  /* 0x000000ffff1b0224 */ /* 0x000fcc00008e060f */
[----:B------:R2:W-:Y:S04]  /*3490*/  @P0 STG.E.64 desc[UR4][R28.64], R26 ;  /* 0x0000001a1c000986 */ /* 0x0005e8000c101b04 */
[----:B0-----:R-:W3:Y:S01]  /*34a0*/  @P0 LDG.E.64 R16, desc[UR6][R8.64] ;  /* 0x0000000608100981 */ /* 0x001ee2000c1e1b00 */
[----:B------:R-:W-:Y:S02]  /*34b0*/  IMAD.MOV.U32 R13, RZ, RZ, 0x3000000 ;  /* 0x03000000ff0d7424 */ /* 0x000fe400078e00ff */
[----:B------:R-:W-:Y:S02]  /*34c0*/  @P0 VIADD R18, R18, 0x2 ;  /* 0x0000000212120836 */ /* 0x000fe40000000000 */
[----:B------:R-:W-:Y:S01]  /*34d0*/  @P0 IMAD.MOV.U32 R19, RZ, RZ, R11 ;  /* 0x000000ffff130224 */ /* 0x000fe200078e000b */
[----:B------:R2:W-:Y:S01]  /*34e0*/  STL.64 [R31+0x8], R12 ;  /* 0x0000080c1f007387 */ /* 0x0005e20000100a00 */
[----:B---3--:R-:W-:-:S04]  /*34f0*/  @P0 LEA R16, P1, R14, R16, 0x3 ;  /* 0x000000100e100211 */ /* 0x008fc800078218ff */
[----:B------:R-:W-:Y:S01]  /*3500*/  @P0 LEA.HI.X R17, R14, R17, R15, 0x3, P1 ;  /* 0x000000110e110211 */ /* 0x000fe200008f1c0f */
[----:B------:R-:W-:-:S04]  /*3510*/  @P0 IMAD.MOV.U32 R15, RZ, RZ, 0x3000000 ;  /* 0x03000000ff0f0424 */ /* 0x000fc800078e00ff */
[----:B------:R2:W-:Y:S04]  /*3520*/  @P0 ST.E.64 desc[UR4][R16.64], R18 ;  /* 0x0000001210000985 */ /* 0x0005e8000c101b04 */
[----:B------:R2:W-:Y:S02]  /*3530*/  @P0 STL.64 [R31+0x10], R14 ;  /* 0x0000100e1f000387 */ /* 0x0005e40000100a00 */
.L_x_49:
[----:B------:R-:W-:Y:S05]  /*3540*/  BSYNC.RECONVERGENT B2 ;  /* 0x0000000000027941 */ /* 0x000fea0003800200 */
.L_x_48:
[----:B0-2---:R-:W0:Y:S01]  /*3550*/  LDC.64 R14, c[0x4][0x8] ;  /* 0x01000200ff0e7b82 */ /* 0x005e220000000a00 */
[----:B------:R-:W-:Y:S02]  /*3560*/  R2UR UR4, R22 ;  /* 0x00000000160472ca */ /* 0x000fe400000e0000 */
[----:B------:R-:W-:-:S13]  /*3570*/  R2UR UR5, R23 ;  /* 0x00000000170572ca */ /* 0x000fda00000e0000 */
[----:B0-----:R-:W1:Y:S01]  /*3580*/  LDG.E.64 R10, desc[UR4][R14.64] ;  /* 0x000000040e0a7981 */ /* 0x001e62000c1e1b00 */
[----:B------:R-:W-:Y:S01]  /*3590*/  BSSY.RECONVERGENT B2, `(.L_x_53) ;  /* 0x0000044000027945 */ /* 0x000fe20003800200 */
[----:B-1----:R-:W-:-:S05]  /*35a0*/  IADD3 R12, P0, PT, R10, R5, RZ ;  /* 0x000000050a0c7210 */ /* 0x002fca0007f1e0ff */
        /* <DEDUP_REMOVED lines=12> */
.L_x_57:
        /* <DEDUP_REMOVED lines=26> */
.L_x_56:
[----:B------:R-:W-:Y:S05]  /*3810*/  BSYNC.RECONVERGENT B3 ;  /* 0x0000000000037941 */ /* 0x000fea0003800200 */
.L_x_55:
        /* <DEDUP_REMOVED lines=27> */
.L_x_54:
[----:B------:R-:W-:Y:S05]  /*39d0*/  BSYNC.RECONVERGENT B2 ;  /* 0x0000000000027941 */ /* 0x000fea0003800200 */
.L_x_53:
[----:B------:R-:W-:Y:S01]  /*39e0*/  LOP3.LUT R7, R7, 0x7fffffff, RZ, 0xc0, !PT ;  /* 0x7fffffff07077812 */ /* 0x000fe200078ec0ff */
[----:B------:R-:W-:Y:S01]  /*39f0*/  IMAD.MOV.U32 R6, RZ, RZ, R10 ;  /* 0x000000ffff067224 */ /* 0x000fe200078e000a */
[----:B------:R-:W-:Y:S06]  /*3a00*/  BRA `(.L_x_23) ;  /* 0x0000008800c07947 */ /* 0x000fec0003800000 */
.L_x_45:
[----:B------:R-:W-:Y:S01]  /*3a10*/  ISETP.GE.U32.AND P0, PT, R10, RZ, PT ;  /* 0x000000ff0a00720c */ /* 0x000fe20003f06070 */
[----:B------:R-:W-:Y:S03]  /*3a20*/  BSSY.RECONVERGENT B2, `(.L_x_58) ;  /* 0x0000013000027945 */ /* 0x000fe60003800200 */
[----:B------:R-:W-:-:S04]  /*3a30*/  ISETP.GE.U32.AND.EX P0, PT, R11, 0x1, PT, P0 ;  /* 0x000000010b00780c */ /* 0x000fc80003f06100 */
[----:B------:R-:W-:-:S13]  /*3a40*/  ISETP.EQ.OR P0, PT, R6, RZ, !P0 ;  /* 0x000000ff0600720c */ /* 0x000fda0004702670 */
[----:B------:R-:W-:Y:S05]  /*3a50*/  @P0 BRA `(.L_x_59) ;  /* 0x00000000003c0947 */ /* 0x000fea0003800000 */
[----:B------:R-:W-:-:S07]  /*3a60*/  IMAD.MOV.U32 R9, RZ, RZ, RZ ;  /* 0x000000ffff097224 */ /* 0x000fce00078e00ff */
.L_x_60:
        /* <DEDUP_REMOVED lines=14> */
.L_x_59:
[----:B------:R-:W-:Y:S05]  /*3b50*/  BSYNC.RECONVERGENT B2 ;  /* 0x0000000000027941 */ /* 0x000fea0003800200 */
.L_x_58:
[----:B------:R-:W-:Y:S01]  /*3b60*/  ISETP.NE.AND P0, PT, R15, RZ, PT ;  /* 0x000000ff0f00720c */ /* 0x000fe20003f05270 */
[----:B------:R-:W-:-:S12]  /*3b70*/  IMAD.MOV.U32 R8, RZ, RZ, RZ ;  /* 0x000000ffff087224 */ /* 0x000fd800078e00ff */
[----:B------:R-:W-:Y:S01]  /*3b80*/  @P0 R2UR UR4, R22 ;  /* 0x00000000160402ca */ /* 0x000fe200000e0000 */
[----:B------:R-:W-:Y:S01]  /*3b90*/  @P0 IMAD.WIDE.U32 R12, R15, 0x8, R12 ;  /* 0x000000080f0c0825 */ /* 0x000fe200078e000c */
[----:B------:R-:W-:-:S13]  /*3ba0*/  @P0 R2UR UR5, R23 ;  /* 0x00000000170502ca */ /* 0x000fda00000e0000 */
[----:B------:R-:W2:Y:S01]  /*3bb0*/  @P0 LD.E R8, desc[UR4][R12.64+0x4] ;  /* 0x000004040c080980 */ /* 0x000ea2000c101900 */
[----:B------:R-:W-:Y:S01]  /*3bc0*/  LOP3.LUT R5, R7, 0x7f000000, RZ, 0xc0, !PT ;  /* 0x7f00000007057812 */ /* 0x000fe200078ec0ff */
[----:B------:R-:W-:-:S03]  /*3bd0*/  IMAD.MOV.U32 R4, RZ, RZ, 0x5 ;  /* 0x00000005ff047424 */ /* 0x000fc600078e00ff */
[----:B------:R-:W-:-:S04]  /*3be0*/  ISETP.NE.AND.EX P0, PT, R5, 0x5000000, PT, !PT ;  /* 0x050000000500780c */ /* 0x000fc80003f053f0 */
[----:B------:R-:W-:Y:S02]  /*3bf0*/  SEL R4, R4, 0x6, !P0 ;  /* 0x0000000604047807 */ /* 0x000fe40004000000 */
[----:B--2---:R-:W-:-:S13]  /*3c00*/  ISETP.NE.AND P1, PT, R8, RZ, PT ;  /* 0x000000ff0800720c */ /* 0x004fda0003f25270 */
[----:B------:R-:W-:Y:S01]  /*3c10*/  @P1 PRMT R7, R7, 0x4210, R4 ;  /* 0x0000421007071816 */ /* 0x000fe20000000004 */
[----:B------:R-:W-:-:S03]  /*3c20*/  @P1 IMAD.MOV.U32 R6, RZ, RZ, R8 ;  /* 0x000000ffff061224 */ /* 0x000fc600078e0008 */
[----:B------:R-:W-:Y:S01]  /*3c30*/  @!P1 PRMT R7, R7, 0x4210, R4 ;  /* 0x0000421007079816 */ /* 0x000fe20000000004 */
[----:B------:R-:W-:Y:S06]  /*3c40*/  BRA `(.L_x_23) ;  /* 0x0000008800307947 */ /* 0x000fec0003800000 */
.L_x_16:
[----:B------:R-:W0:Y:S01]  /*3c50*/  LDC.64 R6, c[0x4][0x28] ;  /* 0x01000a00ff067b82 */ /* 0x000e220000000a00 */
[----:B------:R-:W-:Y:S02]  /*3c60*/  R2UR UR4, R22 ;  /* 0x00000000160472ca */ /* 0x000fe400000e0000 */
[----:B------:R-:W-:-:S13]  /*3c70*/  R2UR UR5, R23 ;  /* 0x00000000170572ca */ /* 0x000fda00000e0000 */
[----:B0-----:R-:W2:Y:S01]  /*3c80*/  LDG.E.64 R6, desc[UR4][R6.64] ;  /* 0x0000000406067981 */ /* 0x001ea2000c1e1b00 */
[----:B------:R-:W-:-:S04]  /*3c90*/  SHF.R.U64 R9, R4, 0x1e, R5 ;  /* 0x0000001e04097819 */ /* 0x000fc80000001205 */
[----:B------:R-:W-:-:S04]  /*3ca0*/  LOP3.LUT R9, R9, 0x3fffffc, RZ, 0xc0, !PT ;  /* 0x03fffffc09097812 */ /* 0x000fc800078ec0ff */
[----:B--2---:R-:W-:-:S05]  /*3cb0*/  IADD3 R8, P0, PT, R6, R9, RZ ;  /* 0x0000000906087210 */ /* 0x004fca0007f1e0ff */
[----:B------:R-:W-:-:S05]  /*3cc0*/  IMAD.X R9, RZ, RZ, R7, P0 ;  /* 0x000000ffff097224 */ /* 0x000fca00000e0607 */
[----:B------:R-:W2:Y:S02]  /*3cd0*/  LD.E R14, desc[UR4][R8.64] ;  /* 0x00000004080e7980 */ /* 0x000ea4000c101900 */
[----:B--2---:R-:W-:-:S13]  /*3ce0*/  ISETP.NE.AND P0, PT, R14, RZ, PT ;  /* 0x000000ff0e00720c */ /* 0x004fda0003f05270 */
[----:B------:R-:W-:Y:S05]  /*3cf0*/  @!P0 BRA `(.L_x_17) ;  /* 0x0000000400a08947 */ /* 0x000fea0003800000 */
[----:B------:R-:W0:Y:S01]  /*3d00*/  LDC.64 R12, c[0x4][0x8] ;  /* 0x01000200ff0c7b82 */ /* 0x000e220000000a00 */
[----:B------:R-:W-:Y:S02]  /*3d10*/  R2UR UR4, R22 ;  /* 0x00000000160472ca */ /* 0x000fe400000e0000 */
[----:B------:R-:W-:-:S13]  /*3d20*/  R2UR UR5, R23 ;  /* 0x00000000170572ca */ /* 0x000fda00000e0000 */
[----:B0-----:R-:W2:Y:S01]  /*3d30*/  LDG.E.64 R6, desc[UR4][R12.64] ;  /* 0x000000040c067981 */ /* 0x001ea2000c1e1b00 */
[----:B------:R-:W0:Y:S01]  /*3d40*/  LDC.64 R4, c[0x4][0x20] ;  /* 0x01000800ff047b82 */ /* 0x000e220000000a00 */
[----:B------:R-:W-:Y:S02]  /*3d50*/  R2UR UR6, R22 ;  /* 0x00000000160672ca */ /* 0x000fe400000e0000 */
[----:B------:R-:W-:Y:S02]  /*3d60*/  R2UR UR7, R23 ;  /* 0x00000000170772ca */ /* 0x000fe400000e0000 */
[----:B--2---:R-:W-:-:S05]  /*3d70*/  IADD3 R8, P0, PT, R6, 0x1, RZ ;  /* 0x0000000106087810 */ /* 0x004fca0007f1e0ff */
[----:B------:R-:W-:-:S05]  /*3d80*/  IMAD.X R9, RZ, RZ, R7, P0 ;  /* 0x000000ffff097224 */ /* 0x000fca00000e0607 */
[----:B------:R2:W-:Y:S04]  /*3d90*/  STG.E.64 desc[UR4][R12.64], R8 ;  /* 0x000000080c007986 */ /* 0x0005e8000c101b04 */
[----:B0-----:R-:W3:Y:S02]  /*3da0*/  LDG.E.64 R4, desc[UR6][R4.64] ;  /* 0x0000000604047981 */ /* 0x001ee4000c1e1b00 */
[----:B---3--:R-:W-:Y:S01]  /*3db0*/  LEA R10, P0, R6, R4, 0x3 ;  /* 0x00000004060a7211 */ /* 0x008fe200078018ff */
[----:B------:R-:W-:-:S03]  /*3dc0*/  IMAD.MOV.U32 R4, RZ, RZ, R14 ;  /* 0x000000ffff047224 */ /* 0x000fc600078e000e */
[----:B------:R-:W-:Y:S01]  /*3dd0*/  LEA.HI.X R11, R6, R5, R7, 0x3, P0 ;  /* 0x00000005060b7211 */ /* 0x000fe200000f1c07 */
[----:B------:R-:W-:Y:S02]  /*3de0*/  IMAD.MOV.U32 R5, RZ, RZ, RZ ;  /* 0x000000ffff057224 */ /* 0x000fe400078e00ff */
[----:B------:R-:W-:-:S03]  /*3df0*/  IMAD.MOV.U32 R7, RZ, RZ, 0x3000000 ;  /* 0x03000000ff077424 */ /* 0x000fc600078e00ff */
[----:B------:R2:W-:Y:S01]  /*3e00*/  ST.E.64 desc[UR4][R10.64], R4 ;  /* 0x000000040a007985 */ /* 0x0005e2000c101b04 */
[----:B------:R-:W-:Y:S05]  /*3e10*/  BRA `(.L_x_23) ;  /* 0x0000008400bc7947 */ /* 0x000fea0003800000 */
.L_x_15:
        /* <DEDUP_REMOVED lines=9> */
[----:B------:R-:W-:-:S05]  /*3eb0*/  IMAD.X R9, R7, 0x1, R13, P0 ;  /* 0x0000000107097824 */ /* 0x000fca00000e060d */
[----:B------:R-:W2:Y:S01]  /*3ec0*/  LD.E.64 R6, desc[UR4][R8.64] ;  /* 0x0000000408067980 */ /* 0x000ea2000c101b00 */
[----:B------:R-:W-:Y:S01]  /*3ed0*/  BSSY.RECONVERGENT B2, `(.L_x_61) ;  /* 0x0000011000027945 */ /* 0x000fe20003800200 */
[----:B--2---:R-:W-:-:S04]  /*3ee0*/  ISETP.GT.U32.AND P0, PT, R6, -0x1, PT ;  /* 0xffffffff0600780c */ /* 0x004fc80003f04070 */
[----:B------:R-:W-:-:S13]  /*3ef0*/  ISETP.GT.AND.EX P0, PT, R7, -0x1, PT, P0 ;  /* 0xffffffff0700780c */ /* 0x000fda0003f04300 */
[----:B------:R-:W-:Y:S01]  /*3f00*/  @!P0 LOP3.LUT R7, R7, 0x7fffffff, RZ, 0xc0, !PT ;  /* 0x7fffffff07078812 */ /* 0x000fe200078ec0ff */
[----:B------:R-:W-:Y:S06]  /*3f10*/  @!P0 BRA `(.L_x_62) ;  /* 0x0000000000308947 */ /* 0x000fec0003800000 */
[----:B------:R-:W0:Y:S01]  /*3f20*/  LDC.64 R8, c[0x4][0x18] ;  /* 0x01000600ff087b82 */ /* 0x000e220000000a00 */
[----:B------:R-:W-:Y:S02]  /*3f30*/  R2UR UR4, R22 ;  /* 0x00000000160472ca */ /* 0x000fe400000e0000 */
[----:B------:R-:W-:-:S13]  /*3f40*/  R2UR UR5, R23 ;  /* 0x00000000170572ca */ /* 0x000fda00000e0000 */
[----:B0-----:R-:W2:Y:S01]  /*3f50*/  LDG.E.64 R8, desc[UR4][R8.64] ;  /* 0x0000000408087981 */ /* 0x001ea2000c1e1b00 */
[----:B------:R-:W0:Y:S01]  /*3f60*/  LDC.64 R12, c[0x4][RZ] ;  /* 0x01000000ff0c7b82 */ /* 0x000e220000000a00 */
[----:B------:R-:W-:Y:S01]  /*3f70*/  R2UR UR6, R22 ;  /* 0x00000000160672ca */ /* 0x000fe200000e0000 */
[----:B------:R-:W-:Y:S01]  /*3f80*/  VIADD R15, R2, 0x1 ;  /* 0x00000001020f7836 */ /* 0x000fe20000000000 */
[----:B------:R-:W-:-:S04]  /*3f90*/  R2UR UR7, R23 ;  /* 0x00000000170772ca */ /* 0x000fc800000e0000 */
[----:B0-----:R0:W-:Y:S01]  /*3fa0*/  STG.E desc[UR4][R12.64], R15 ;  /* 0x0000000f0c007986 */ /* 0x0011e2000c101904 */
[----:B--2---:R-:W-:-:S04]  /*3fb0*/  IMAD.WIDE.U32 R10, R2, 0x8, R8 ;  /* 0x00000008020a7825 */ /* 0x004fc800078e0008 */
[----:B------:R-:W-:-:S04]  /*3fc0*/  IMAD.MOV.U32 R2, RZ, RZ, R15 ;  /* 0x000000ffff027224 */ /* 0x000fc800078e000f */
[----:B------:R0:W-:Y:S03]  /*3fd0*/  ST.E.64 desc[UR6][R10.64], R4 ;  /* 0x000000040a007985 */ /* 0x0001e6000c101b06 */
.L_x_62:
[----:B------:R-:W-:Y:S05]  /*3fe0*/  BSYNC.RECONVERGENT B2 ;  /* 0x0000000000027941 */ /* 0x000fea0003800200 */
.L_x_61:
[----:B------:R-:W-:Y:S05]  /*3ff0*/  BRA `(.L_x_23) ;  /* 0x0000008400447947 */ /* 0x000fea0003800000 */
.L_x_14:
[----:B------:R-:W-:-:S13]  /*4000*/  ISETP.NE.AND P0, PT, R8, 0xb, PT ;  /* 0x0000000b0800780c */ /* 0x000fda0003f05270 */
        /* <DEDUP_REMOVED lines=16> */
[----:B--2---:R-:W-:-:S04]  /*4110*/  ISETP.GT.U32.AND P0, PT, R6, -0x1, PT ;  /* 0xffffffff0600780c */ /* 0x004fc80003f04070 */
[----:B------:R-:W-:-:S13]  /*4120*/  ISETP.GT.AND.EX P0, PT, R7, -0x1, PT, P0 ;  /* 0xffffffff0700780c */ /* 0x000fda0003f04300 */
[----:B------:R-:W-:Y:S05]  /*4130*/  @P0 BRA `(.L_x_17) ;  /* 0x0000000000900947 */ /* 0x000fea0003800000 */
[----:B------:R-:W-:Y:S01]  /*4140*/  LOP3.LUT R7, R7, 0x7fffffff, RZ, 0xc0, !PT ;  /* 0x7fffffff07077812 */ /* 0x000fe200078ec0ff */
[----:B------:R-:W-:Y:S06]  /*4150*/  BRA `(.L_x_23) ;  /* 0x0000008000ec7947 */ /* 0x000fec0003800000 */
.L_x_64:
[----:B------:R-:W0:Y:S01]  /*4160*/  LDC.64 R6, c[0x4][0x20] ;  /* 0x01000800ff067b82 */ /* 0x000e220000000a00 */
[----:B------:R-:W-:Y:S02]  /*4170*/  R2UR UR4, R22 ;  /* 0x00000000160472ca */ /* 0x000fe400000e0000 */
[----:B------:R-:W-:-:S05]  /*4180*/  R2UR UR5, R23 ;  /* 0x00000000170572ca */ /* 0x000fca00000e0000 */
[----:B------:R-:W1:Y:S08]  /*4190*/  LDC.64 R8, c[0x4][0x18] ;  /* 0x01000600ff087b82 */ /* 0x000e700000000a00 */
[----:B0-----:R-:W2:Y:S04]  /*41a0*/  LDG.E.64 R6, desc[UR4][R6.64] ;  /* 0x0000000406067981 */ /* 0x001ea8000c1e1b00 */
[----:B-1----:R-:W3:Y:S01]  /*41b0*/  LDG.E.64 R8, desc[UR4][R8.64] ;  /* 0x0000000408087981 */ /* 0x002ee2000c1e1b00 */
[C---:B------:R-:W-:Y:S01]  /*41c0*/  IMAD.SHL.U32 R11, R4.reuse, 0x8, RZ ;  /* 0x00000008040b7824 */ /* 0x040fe200078e00ff */
[----:B------:R-:W-:-:S04]  /*41d0*/  SHF.L.U64.HI R10, R4, 0x3, R5 ;  /* 0x00000003040a7819 */ /* 0x000fc80000010205 */
[----:B------:R-:W-:Y:S02]  /*41e0*/  LOP3.LUT R11, R11, 0xfffffff8, RZ, 0xc0, !PT ;  /* 0xfffffff80b0b7812 */ /* 0x000fe400078ec0ff */
[----:B------:R-:W-:Y:S02]  /*41f0*/  LOP3.LUT R13, R10, 0x7, RZ, 0xc0, !PT ;  /* 0x000000070a0d7812 */ /* 0x000fe400078ec0ff */
[----:B------:R-:W-:Y:S02]  /*4200*/  R2UR UR6, R22 ;  /* 0x00000000160672ca */ /* 0x000fe400000e0000 */
[----:B------:R-:W-:Y:S01]  /*4210*/  R2UR UR7, R23 ;  /* 0x00000000170772ca */ /* 0x000fe200000e0000 */
[----:B------:R-:W-:Y:S01]  /*4220*/  VIADD R15, R2, 0x1 ;  /* 0x00000001020f7836 */ /* 0x000fe20000000000 */
[----:B--2---:R-:W-:-:S05]  /*4230*/  IADD3 R10, P0, PT, R6, R11, RZ ;  /* 0x0000000b060a7210 */ /* 0x004fca0007f1e0ff */
[----:B------:R-:W-:Y:S02]  /*4240*/  IMAD.X R11, R7, 0x1, R13, P0 ;  /* 0x00000001070b7824 */ /* 0x000fe400000e060d */
[----:B------:R-:W0:Y:S01]  /*4250*/  LDC.64 R12, c[0x4][RZ] ;  /* 0x01000000ff0c7b82 */ /* 0x000e220000000a00 */
[----:B---3--:R-:W-:Y:S02]  /*4260*/  IMAD.WIDE.U32 R8, R2, 0x8, R8 ;  /* 0x0000000802087825 */ /* 0x008fe400078e0008 */
[----:B------:R1:W5:Y:S02]  /*4270*/  LD.E.64 R6, desc[UR4][R10.64] ;  /* 0x000000040a067980 */ /* 0x000364000c101b00 */
[----:B------:R-:W-:Y:S02]  /*4280*/  IMAD.MOV.U32 R2, RZ, RZ, R15 ;  /* 0x000000ffff027224 */ /* 0x000fe400078e000f */
[----:B0-----:R1:W-:Y:S04]  /*4290*/  STG.E desc[UR4][R12.64], R15 ;  /* 0x0000000f0c007986 */ /* 0x0013e8000c101904 */
[----:B------:R1:W-:Y:S01]  /*42a0*/  ST.E.64 desc[UR6][R8.64], R4 ;  /* 0x0000000408007985 */ /* 0x0003e2000c101b06 */
[----:B------:R-:W-:Y:S05]  /*42b0*/  BRA `(.L_x_23) ;  /* 0x0000008000947947 */ /* 0x000fea0003800000 */
.L_x_63:
[----:B------:R-:W0:Y:S01]  /*42c0*/  LDC.64 R8, c[0x4][0x20] ;  /* 0x01000800ff087b82 */ /* 0x000e220000000a00 */
[----:B------:R-:W-:Y:S02]  /*42d0*/  R2UR UR4, R22 ;  /* 0x00000000160472ca */ /* 0x000fe400000e0000 */
[----:B------:R-:W-:-:S13]  /*42e0*/  R2UR UR5, R23 ;  /* 0x00000000170572ca */ /* 0x000fda00000e0000 */
[----:B0-----:R-:W2:Y:S01]  /*42f0*/  LDG.E.64 R6, desc[UR4][R8.64] ;  /* 0x0000000408067981 */ /* 0x001ea2000c1e1b00 */
[----:B------:R-:W-:-:S04]  /*4300*/  LEA R10, P0, R4, 0x8, 0x3 ;  /* 0x00000008040a7811 */ /* 0x000fc800078018ff */
[----:B------:R-:W-:Y:S02]  /*4310*/  LEA.HI.X R11, R4, RZ, R5, 0x3, P0 ;  /* 0x000000ff040b7211 */ /* 0x000fe400000f1c05 */
[----:B------:R-:W-:Y:S02]  /*4320*/  LOP3.LUT R5, R10, 0xfffffff8, RZ, 0xc0, !PT ;  /* 0xfffffff80a057812 */ /* 0x000fe400078ec0ff */
[----:B------:R-:W-:Y:S02]  /*4330*/  LOP3.LUT R11, R11, 0x7, RZ, 0xc0, !PT ;  /* 0x000000070b0b7812 */ /* 0x000fe400078ec0ff */
[----:B--2---:R-:W-:-:S05]  /*4340*/  IADD3 R6, P0, PT, R6, R5, RZ ;  /* 0x0000000506067210 */ /* 0x004fca0007f1e0ff */
[----:B------:R-:W-:-:S06]  /*4350*/  IMAD.X R7, R7, 0x1, R11, P0 ;  /* 0x0000000107077824 */ /* 0x000fcc00000e060b */
[----:B------:R-:W5:Y:S01]  /*4360*/  LD.E.64 R6, desc[UR4][R6.64] ;  /* 0x0000000406067980 */ /* 0x000f62000c101b00 */
[----:B------:R-:W-:Y:S05]  /*4370*/  BRA `(.L_x_23) ;  /* 0x0000008000647947 */ /* 0x000fea0003800000 */
.L_x_17:
[----:B------:R-:W-:-:S13]  /*4380*/  ISETP.NE.AND P0, PT, R2, RZ, PT ;  /* 0x000000ff0200720c */ /* 0x000fda0003f05270 */
[----:B------:R-:W-:Y:S05]  /*4390*/  @!P0 BREAK.RELIABLE B0 ;  /* 0x0000000000008942 */ /* 0x000fea0003800100 */
[----:B------:R-:W-:Y:S05]  /*43a0*/  @!P0 BRA `(.L_x_65) ;  /* 0x0000008000608947 */ /* 0x000fea0003800000 */
.L_x_112:
[----:B012---:R-:W0:Y:S01]  /*43b0*/  LDC.64 R8, c[0x4][0x18] ;  /* 0x01000600ff087b82 */ /* 0x007e220000000a00 */
[----:B------:R-:W-:Y:S02]  /*43c0*/  R2UR UR4, R22 ;  /* 0x00000000160472ca */ /* 0x000fe400000e0000 */
[----:B------:R-:W-:-:S13]  /*43d0*/  R2UR UR5, R23 ;  /* 0x00000000170572ca */ /* 0x000fda00000e0000 */
[----:B0--3--:R-:W2:Y:S01]  /*43e0*/  LDG.E.64 R6, desc[UR4][R8.64] ;  /* 0x0000000408067981 */ /* 0x009ea2000c1e1b00 */
[----:B------:R-:W-:Y:S02]  /*43f0*/  IMAD.MOV.U32 R19, RZ, RZ, R2 ;  /* 0x000000ffff137224 */ /* 0x000fe400078e0002 */
[----:B------:R-:W-:-:S04]  /*4400*/  VIADD R2, R2, 0xffffffff ;  /* 0xffffffff02027836 */ /* 0x000fc80000000000 */
[----:B--2---:R-:W-:-:S05]  /*4410*/  IMAD.WIDE.U32 R16, R2, 0x8, R6 ;  /* 0x0000000802107825 */ /* 0x004fca00078e0006 */
[----:B------:R-:W2:Y:S02]  /*4420*/  LD.E.64 R6, desc[UR4][R16.64] ;  /* 0x0000000410067980 */ /* 0x000ea4000c101b00 */
[----:B--2-45:R-:W-:-:S04]  /*4430*/  SHF.R.U32.HI R10, RZ, 0x18, R7 ;  /* 0x00000018ff0a7819 */ /* 0x034fc80000011607 */
[----:B------:R-:W-:-:S05]  /*4440*/  LOP3.LUT R11, R10, 0x7f, RZ, 0xc0, !PT ;  /* 0x0000007f0a0b7812 */ /* 0x000fca00078ec0ff */
        /* <DEDUP_REMOVED lines=12> */
[----:B------:R-:W-:-:S05]  /*4510*/  IADD3 R12, P0, PT, R6, 0x1, RZ ;  /* 0x00000001060c7810 */ /* 0x000fca0007f1e0ff */
[----:B------:R-:W-:Y:S02]  /*4520*/  IMAD.X R11, RZ, RZ, R7, P0 ;  /* 0x000000ffff0b7224 */ /* 0x000fe400000e0607 */
[C---:B------:R-:W-:Y:S01]  /*4530*/  IMAD.SHL.U32 R27, R12.reuse, 0x8, RZ ;  /* 0x000000080c1b7824 */ /* 0x040fe200078e00ff */
[----:B------:R-:W-:Y:S02]  /*4540*/  SHF.R.U32.HI R13, RZ, 0x18, R5 ;  /* 0x00000018ff0d7819 */ /* 0x000fe40000011605 */
[----:B------:R-:W-:Y:S02]  /*4550*/  SHF.L.U64.HI R11, R12, 0x3, R11 ;  /* 0x000000030c0b7819 */ /* 0x000fe4000001020b */
[----:B------:R-:W-:Y:S02]  /*4560*/  LOP3.LUT R27, R27, 0xfffffff8, RZ, 0xc0, !PT ;  /* 0xfffffff81b1b7812 */ /* 0x000fe400078ec0ff */
[----:B------:R-:W-:Y:S02]  /*4570*/  LOP3.LUT R11, R11, 0x7, RZ, 0xc0, !PT ;  /* 0x000000070b0b7812 */ /* 0x000fe400078ec0ff */
[----:B------:R-:W-:-:S02]  /*4580*/  LOP3.LUT R13, R13, 0x7f, RZ, 0xc0, !PT ;  /* 0x0000007f0d0d7812 */ /* 0x000fc400078ec0ff */
[----:B--2---:R-:W-:-:S05]  /*4590*/  IADD3 R26, P0, PT, R14, R27, RZ ;  /* 0x0000001b0e1a7210 */ /* 0x004fca0007f1e0ff */
[----:B------:R-:W-:Y:S01]  /*45a0*/  IMAD.X R27, R15, 0x1, R11, P0 ;  /* 0x000000010f1b7824 */ /* 0x000fe200000e060b */
[----:B------:R-:W-:-:S04]  /*45b0*/  ISETP.GT.AND P0, PT, R13, 0x3, PT ;  /* 0x000000030d00780c */ /* 0x000fc80003f04270 */
[----:B------:R0:W5:Y:S09]  /*45c0*/  LD.E.64 R10, desc[UR4][R26.64] ;  /* 0x000000041a0a7980 */ /* 0x000172000c101b00 */
[----:B------:R-:W-:Y:S05]  /*45d0*/  @P0 BRA `(.L_x_69) ;  /* 0x0000000000900947 */ /* 0x000fea0003800000 */
[----:B------:R-:W-:-:S13]  /*45e0*/  ISETP.GE.U32.AND P0, PT, R13, 0x2, PT ;  /* 0x000000020d00780c */ /* 0x000fda0003f06070 */
[----:B------:R-:W-:Y:S05]  /*45f0*/  @P0 BRA `(.L_x_70) ;  /* 0x0000000000d80947 */ /* 0x000fea0003800000 */
[----:B------:R-:W1:Y:S01]  /*4600*/  LDC.64 R6, c[0x4][0x10] ;  /* 0x01000400ff067b82 */ /* 0x000e620000000a00 */
[----:B------:R-:W-:Y:S02]  /*4610*/  R2UR UR4, R22 ;  /* 0x00000000160472ca */ /* 0x000fe400000e0000 */
[----:B------:R-:W-:-:S13]  /*4620*/  R2UR UR5, R23 ;  /* 0x00000000170572ca */ /* 0x000fda00000e0000 */
[----:B-1----:R-:W2:Y:S01]  /*4630*/  LDG.E.64 R12, desc[UR4][R6.64] ;  /* 0x00000004060c7981 */ /* 0x002ea2000c1e1b00 */
[----:B------:R-:W1:Y:S01]  /*4640*/  LDC.64 R18, c[0x4][0x8] ;  /* 0x01000200ff127b82 */ /* 0x000e620000000a00 */
[----:B------:R-:W-:Y:S02]  /*4650*/  R2UR UR6, R22 ;  /* 0x00000000160672ca */ /* 0x000fe400000e0000 */
[----:B------:R-:W-:Y:S02]  /*4660*/  R2UR UR7, R23 ;  /* 0x00000000170772ca */ /* 0x000fe400000e0000 */
[----:B--2---:R-:W-:-:S05]  /*4670*/  IADD3 R12, P0, PT, R12, 0x1, RZ ;  /* 0x000000010c0c7810 */ /* 0x004fca0007f1e0ff */
[----:B------:R-:W-:-:S05]  /*4680*/  IMAD.X R13, RZ, RZ, R13, P0 ;  /* 0x000000ffff0d7224 */ /* 0x000fca00000e060d */
[----:B------:R2:W-:Y:S04]  /*4690*/  STG.E.64 desc[UR4][R6.64], R12 ;  /* 0x0000000c06007986 */ /* 0x0005e8000c101b04 */
[----:B-1----:R-:W3:Y:S01]  /*46a0*/  LDG.E.64 R28, desc[UR6][R18.64] ;  /* 0x00000006121c7981 */ /* 0x002ee2000c1e1b00 */
[----:B------:R-:W-:Y:S02]  /*46b0*/  R2UR UR8, R22 ;  /* 0x00000000160872ca */ /* 0x000fe400000e0000 */
[----:B------:R-:W-:Y:S01]  /*46c0*/  R2UR UR9, R23 ;  /* 0x00000000170972ca */ /* 0x000fe200000e0000 */
[C---:B---3--:R-:W-:Y:S01]  /*46d0*/  IMAD.SHL.U32 R24, R28.reuse, 0x8, RZ ;  /* 0x000000081c187824 */ /* 0x048fe200078e00ff */
[C---:B0-----:R-:W-:Y:S02]  /*46e0*/  SHF.L.U64.HI R26, R28.reuse, 0x3, R29 ;  /* 0x000000031c1a7819 */ /* 0x041fe4000001021d */
[----:B------:R-:W-:-:S02]  /*46f0*/  IADD3 R16, P0, PT, R28, 0x2, RZ ;  /* 0x000000021c107810 */ /* 0x000fc40007f1e0ff */
[----:B------:R-:W-:Y:S02]  /*4700*/  LOP3.LUT R17, R24, 0xfffffff8, RZ, 0xc0, !PT ;  /* 0xfffffff818117812 */ /* 0x000fe400078ec0ff */
[----:B------:R-:W-:Y:S02]  /*4710*/  LOP3.LUT R25, R26, 0x7, RZ, 0xc0, !PT ;  /* 0x000000071a197812 */ /* 0x000fe400078ec0ff */
[----:B------:R-:W-:Y:S01]  /*4720*/  IADD3 R14, P1, PT, R14, R17, RZ ;  /* 0x000000110e0e7210 */ /* 0x000fe20007f3e0ff */
[----:B------:R-:W-:-:S04]  /*4730*/  IMAD.X R17, RZ, RZ, R29, P0 ;  /* 0x000000ffff117224 */ /* 0x000fc800000e061d */
[----:B------:R-:W-:Y:S01]  /*4740*/  IMAD.X R15, R15, 0x1, R25, P1 ;  /* 0x000000010f0f7824 */ /* 0x000fe200008e0619 */
[----:B------:R-:W-:Y:S04]  /*4750*/  STG.E.64 desc[UR4][R18.64], R16 ;  /* 0x0000001012007986 */ /* 0x000fe8000c101b04 */
[----:B------:R0:W-:Y:S04]  /*4760*/  ST.E.64 desc[UR6][R14.64], R4 ;  /* 0x000000040e007985 */ /* 0x0001e8000c101b06 */
[----:B------:R-:W3:Y:S01]  /*4770*/  LDG.E.64 R8, desc[UR8][R8.64] ;  /* 0x0000000808087981 */ /* 0x000ee2000c1e1b00 */
[----:B--2---:R-:W-:-:S04]  /*4780*/  IADD3 R7, P0, PT, R24, 0x8, RZ ;  /* 0x0000000818077810 */ /* 0x004fc80007f1e0ff */
[----:B------:R-:W-:Y:S01]  /*4790*/  LOP3.LUT R7, R7, 0xfffffff8, RZ, 0xc0, !PT ;  /* 0xfffffff807077812 */ /* 0x000fe200078ec0ff */
[----:B------:R-:W-:Y:S02]  /*47a0*/  IMAD.X R13, RZ, RZ, R26, P0 ;  /* 0x000000ffff0d7224 */ /* 0x000fe400000e061a */
[----:B0-----:R-:W-:-:S03]  /*47b0*/  IMAD.MOV.U32 R5, RZ, RZ, 0x1000000 ;  /* 0x01000000ff057424 */ /* 0x001fc600078e00ff */
[----:B------:R-:W-:Y:S01]  /*47c0*/  LOP3.LUT R13, R13, 0x7, RZ, 0xc0, !PT ;  /* 0x000000070d0d7812 */ /* 0x000fe200078ec0ff */
[----:B------:R-:W-:Y:S01]  /*47d0*/  IMAD.MOV.U32 R4, RZ, RZ, R28 ;  /* 0x000000ffff047224 */ /* 0x000fe200078e001c */
[----:B---3--:R-:W-:-:S05]  /*47e0*/  IADD3 R6, P0, PT, R8, R7, RZ ;  /* 0x0000000708067210 */ /* 0x008fca0007f1e0ff */
[----:B------:R-:W-:-:S05]  /*47f0*/  IMAD.X R7, R9, 0x1, R13, P0 ;  /* 0x0000000109077824 */ /* 0x000fca00000e060d */
[----:B-----5:R3:W-:Y:S01]  /*4800*/  ST.E.64 desc[UR4][R6.64], R10 ;  /* 0x0000000a06007985 */ /* 0x0207e2000c101b04 */
[----:B------:R-:W-:Y:S05]  /*4810*/  BRA `(.L_x_68) ;  /* 0x0000004000187947 */ /* 0x000fea0003800000 */
.L_x_69:
[----:B------:R-:W-:-:S13]  /*4820*/  ISETP.GT.AND P0, PT, R13, 0x7, PT ;  /* 0x000000070d00780c */ /* 0x000fda0003f04270 */
[----:B------:R-:W-:Y:S05]  /*4830*/  @P0 BRA `(.L_x_71) ;  /* 0x0000000000300947 */ /* 0x000fea0003800000 */
[----:B------:R-:W-:-:S13]  /*4840*/  ISETP.NE.AND P0, PT, R13, 0x4, PT ;  /* 0x000000040d00780c */ /* 0x000fda0003f05270 */
[----:B------:R-:W-:Y:S05]  /*4850*/  @P0 BRA `(.L_x_70) ;  /* 0x0000000000400947 */ /* 0x000fea0003800000 */
[----:B------:R-:W1:Y:S01]  /*4860*/  LDC.64 R8, c[0x4][0x10] ;  /* 0x01000400ff087b82 */ /* 0x000e620000000a00 */
[----:B------:R-:W-:Y:S02]  /*4870*/  R2UR UR4, R22 ;  /* 0x00000000160472ca */ /* 0x000fe400000e0000 */
[----:B------:R-:W-:-:S13]  /*4880*/  R2UR UR5, R23 ;  /* 0x00000000170572ca */ /* 0x000fda00000e0000 */
[----:B-1----:R-:W2:Y:S02]  /*4890*/  LDG.E.64 R4, desc[UR4][R8.64] ;  /* 0x0000000408047981 */ /* 0x002ea4000c1e1b00 */
[----:B--2---:R-:W-:Y:S01]  /*48a0*/  IADD3 R6, P0, PT, R4, 0x1, RZ ;  /* 0x0000000104067810 */ /* 0x004fe20007f1e0ff */
[----:B------:R-:W-:-:S04]  /*48b0*/  IMAD.MOV.U32 R4, RZ, RZ, RZ ;  /* 0x000000ffff047224 */ /* 0x000fc800078e00ff */
[----:B------:R-:W-:Y:S02]  /*48c0*/  IMAD.X R7, RZ, RZ, R5, P0 ;  /* 0x000000ffff077224 */ /* 0x000fe400000e0605 */
[----:B------:R-:W-:-:S03]  /*48d0*/  IMAD.MOV.U32 R5, RZ, RZ, 0x4000000 ;  /* 0x04000000ff057424 */ /* 0x000fc600078e00ff */
[----:B------:R1:W-:Y:S01]  /*48e0*/  STG.E.64 desc[UR4][R8.64], R6 ;  /* 0x0000000608007986 */ /* 0x0003e2000c101b04 */
[----:B------:R-:W-:Y:S05]  /*48f0*/  BRA `(.L_x_68) ;  /* 0x0000003c00e07947 */ /* 0x000fea0003800000 */
.L_x_71:
[----:B------:R-:W-:-:S13]  /*4900*/  ISETP.NE.AND P0, PT, R13, 0x8, PT ;  /* 0x000000080d00780c */ /* 0x000fda0003f05270 */
[----:B------:R-:W-:Y:S05]  /*4910*/  @!P0 BRA `(.L_x_72) ;  /* 0x0000000400cc8947 */ /* 0x000fea0003800000 */
[----:B------:R-:W-:-:S13]  /*4920*/  ISETP.NE.AND P0, PT, R13, 0xa, PT ;  /* 0x0000000a0d00780c */ /* 0x000fda0003f05270 */
[----:B------:R-:W-:Y:S05]  /*4930*/  @!P0 BRA `(.L_x_73) ;  /* 0x0000000000a88947 */ /* 0x000fea0003800000 */
[----:B------:R-:W-:-:S13]  /*4940*/  ISETP.NE.AND P0, PT, R13, 0xc, PT ;  /* 0x0000000c0d00780c */ /* 0x000fda0003f05270 */
[----:B------:R-:W-:Y:S05]  /*4950*/  @!P0 BRA `(.L_x_74) ;  /* 0x0000000000748947 */ /* 0x000fea0003800000 */
.L_x_70:
        /* <DEDUP_REMOVED lines=9> */
[C---:B------:R-:W-:Y:S02]  /*49f0*/  SHF.L.U64.HI R24, R26.reuse, 0x3, R27 ;  /* 0x000000031a187819 */ /* 0x040fe4000001021b */
[----:B------:R-:W-:-:S02]  /*4a00*/  IADD3 R6, P0, PT, R26, 0x2, RZ ;  /* 0x000000021a067810 */ /* 0x000fc40007f1e0ff */
[----:B------:R-:W-:Y:S02]  /*4a10*/  LOP3.LUT R13, R18, 0xfffffff8, RZ, 0xc0, !PT ;  /* 0xfffffff8120d7812 */ /* 0x000fe400078ec0ff */
[----:B------:R-:W-:Y:S01]  /*4a20*/  LOP3.LUT R19, R24, 0x7, RZ, 0xc0, !PT ;  /* 0x0000000718137812 */ /* 0x000fe200078ec0ff */
[----:B------:R-:W-:Y:S01]  /*4a30*/  IMAD.X R7, RZ, RZ, R27, P0 ;  /* 0x000000ffff077224 */ /* 0x000fe200000e061b */
[----:B------:R-:W-:-:S04]  /*4a40*/  IADD3 R12, P1, PT, R14, R13, RZ ;  /* 0x0000000d0e0c7210 */ /* 0x000fc80007f3e0ff */
[----:B------:R-:W-:Y:S01]  /*4a50*/  STG.E.64 desc[UR4][R16.64], R6 ;  /* 0x0000000610007986 */ /* 0x000fe2000c101b04 */
[----:B------:R-:W-:-:S05]  /*4a60*/  IMAD.X R13, R15, 0x1, R19, P1 ;  /* 0x000000010f0d7824 */ /* 0x000fca00008e0613 */
[----:B------:R0:W-:Y:S04]  /*4a70*/  ST.E.64 desc[UR6][R12.64], R4 ;  /* 0x000000040c007985 */ /* 0x0001e8000c101b06 */
[----:B------:R-:W2:Y:S01]  /*4a80*/  LDG.E.64 R8, desc[UR8][R8.64] ;  /* 0x0000000808087981 */ /* 0x000ea2000c1e1b00 */
[----:B------:R-:W-:-:S04]  /*4a90*/  IADD3 R15, P0, PT, R18, 0x8, RZ ;  /* 0x00000008120f7810 */ /* 0x000fc80007f1e0ff */
[----:B------:R-:W-:Y:S01]  /*4aa0*/  LOP3.LUT R15, R15, 0xfffffff8, RZ, 0xc0, !PT ;  /* 0xfffffff80f0f7812 */ /* 0x000fe200078ec0ff */
[----:B------:R-:W-:Y:S02]  /*4ab0*/  IMAD.X R19, RZ, RZ, R24, P0 ;  /* 0x000000ffff137224 */ /* 0x000fe400000e0618 */
[----:B0-----:R-:W-:-:S03]  /*4ac0*/  IMAD.MOV.U32 R5, RZ, RZ, 0x9000000 ;  /* 0x09000000ff057424 */ /* 0x001fc600078e00ff */
[----:B------:R-:W-:Y:S01]  /*4ad0*/  LOP3.LUT R19, R19, 0x7, RZ, 0xc0, !PT ;  /* 0x0000000713137812 */ /* 0x000fe200078ec0ff */
[----:B------:R-:W-:Y:S01]  /*4ae0*/  IMAD.MOV.U32 R4, RZ, RZ, R26 ;  /* 0x000000ffff047224 */ /* 0x000fe200078e001a */
[----:B--2---:R-:W-:-:S05]  /*4af0*/  IADD3 R14, P0, PT, R8, R15, RZ ;  /* 0x0000000f080e7210 */ /* 0x004fca0007f1e0ff */
[----:B------:R-:W-:-:S05]  /*4b00*/  IMAD.X R15, R9, 0x1, R19, P0 ;  /* 0x00000001090f7824 */ /* 0x000fca00000e0613 */
[----:B-----5:R4:W-:Y:S01]  /*4b10*/  ST.E.64 desc[UR4][R14.64], R10 ;  /* 0x0000000a0e007985 */ /* 0x0209e2000c101b04 */
[----:B------:R-:W-:Y:S05]  /*4b20*/  BRA `(.L_x_68) ;  /* 0x0000003c00547947 */ /* 0x000fea0003800000 */
.L_x_74:
[----:B------:R-:W1:Y:S01]  /*4b30*/  LDC.64 R8, c[0x4][RZ] ;  /* 0x01000000ff087b82 */ /* 0x000e620000000a00 */
[C---:B------:R-:W-:Y:S01]  /*4b40*/  R2UR UR4, R22.reuse ;  /* 0x00000000160472ca */ /* 0x040fe200000e0000 */
[----:B-----5:R-:W-:Y:S01]  /*4b50*/  IMAD.MOV.U32 R6, RZ, RZ, R10 ;  /* 0x000000ffff067224 */ /* 0x020fe200078e000a */
[C---:B------:R-:W-:Y:S01]  /*4b60*/  R2UR UR5, R23.reuse ;  /* 0x00000000170572ca */ /* 0x040fe200000e0000 */
[----:B------:R-:W-:Y:S01]  /*4b70*/  IMAD.MOV.U32 R7, RZ, RZ, R11 ;  /* 0x000000ffff077224 */ /* 0x000fe200078e000b */
[----:B------:R-:W-:Y:S01]  /*4b80*/  R2UR UR6, R22 ;  /* 0x00000000160672ca */ /* 0x000fe200000e0000 */
[----:B------:R-:W-:Y:S01]  /*4b90*/  IMAD.MOV.U32 R2, RZ, RZ, R19 ;  /* 0x000000ffff027224 */ /* 0x000fe200078e0013 */
[----:B------:R-:W-:-:S09]  /*4ba0*/  R2UR UR7, R23 ;  /* 0x00000000170772ca */ /* 0x000fd200000e0000 */
[----:B-1----:R1:W-:Y:S04]  /*4bb0*/  STG.E desc[UR4][R8.64], R19 ;  /* 0x0000001308007986 */ /* 0x0023e8000c101904 */
[----:B------:R1:W-:Y:S01]  /*4bc0*/  ST.E.64 desc[UR6][R16.64], R4 ;  /* 0x0000000410007985 */ /* 0x0003e2000c101b06 */
[----:B------:R-:W-:Y:S05]  /*4bd0*/  BRA `(.L_x_23) ;  /* 0x00000078004c7947 */ /* 0x000fea0003800000 */
.L_x_73:
[----:B------:R-:W1:Y:S01]  /*4be0*/  LDC.64 R24, c[0x4][RZ] ;  /* 0x01000000ff187b82 */ /* 0x000e620000000a00 */
[C---:B------:R-:W-:Y:S02]  /*4bf0*/  R2UR UR4, R22.reuse ;  /* 0x00000000160472ca */ /* 0x040fe400000e0000 */
[C---:B------:R-:W-:Y:S02]  /*4c00*/  R2UR UR5, R23.reuse ;  /* 0x00000000170572ca */ /* 0x040fe400000e0000 */
[----:B------:R-:W-:Y:S02]  /*4c10*/  R2UR UR6, R22 ;  /* 0x00000000160672ca */ /* 0x000fe400000e0000 */
[----:B------:R-:W-:Y:S01]  /*4c20*/  R2UR UR7, R23 ;  /* 0x00000000170772ca */ /* 0x000fe200000e0000 */
[----:B------:R-:W2:Y:S08]  /*4c30*/  LDC.64 R28, c[0x4][0x10] ;  /* 0x01000400ff1c7b82 */ /* 0x000eb00000000a00 */
[----:B-1----:R1:W-:Y:S04]  /*4c40*/  STG.E desc[UR4][R24.64], R2 ;  /* 0x0000000218007986 */ /* 0x0023e8000c101904 */
[----:B--2--5:R-:W2:Y:S01]  /*4c50*/  LDG.E.64 R10, desc[UR6][R28.64] ;  /* 0x000000061c0a7981 */ /* 0x024ea2000c1e1b00 */
[----:B------:R-:W3:Y:S01]  /*4c60*/  LDC.64 R34, c[0x4][0x8] ;  /* 0x01000200ff227b82 */ /* 0x000ee20000000a00 */
[----:B--2---:R-:W-:-:S05]  /*4c70*/  IADD3 R18, P0, PT, R10, 0x1, RZ ;  /* 0x000000010a127810 */ /* 0x004fca0007f1e0ff */
[----:B------:R-:W-:-:S05]  /*4c80*/  IMAD.X R19, RZ, RZ, R11, P0 ;  /* 0x000000ffff137224 */ /* 0x000fca00000e060b */
[----:B------:R2:W-:Y:S04]  /*4c90*/  STG.E.64 desc[UR4][R28.64], R18 ;  /* 0x000000121c007986 */ /* 0x0005e8000c101b04 */
[----:B---3--:R-:W3:Y:S04]  /*4ca0*/  LDG.E.64 R10, desc[UR6][R34.64] ;  /* 0x00000006220a7981 */ /* 0x008ee8000c1e1b00 */
[----:B------:R0:W4:Y:S01]  /*4cb0*/  LD.E.64 R16, desc[UR4][R26.64] ;  /* 0x000000041a107980 */ /* 0x000122000c101b00 */
[----:B------:R-:W-:Y:S02]  /*4cc0*/  LEA R13, P0, R4, 0x8, 0x3 ;  /* 0x00000008040d7811 */ /* 0x000fe400078018ff */
[----:B------:R-:W-:-:S02]  /*4cd0*/  R2UR UR8, R22 ;  /* 0x00000000160872ca */ /* 0x000fc400000e0000 */
[----:B-1----:R-:W-:Y:S02]  /*4ce0*/  LEA.HI.X R24, R4, RZ, R5, 0x3, P0 ;  /* 0x000000ff04187211 */ /* 0x002fe400000f1c05 */
[----:B------:R-:W-:Y:S02]  /*4cf0*/  LOP3.LUT R33, R13, 0xfffffff8, RZ, 0xc0, !PT ;  /* 0xfffffff80d217812 */ /* 0x000fe400078ec0ff */
[----:B------:R-:W-:Y:S02]  /*4d00*/  LOP3.LUT R39, R24, 0x7, RZ, 0xc0, !PT ;  /* 0x0000000718277812 */ /* 0x000fe400078ec0ff */
[----:B------:R-:W-:Y:S02]  /*4d10*/  IADD3 R24, P0, PT, R14, R33, RZ ;  /* 0x000000210e187210 */ /* 0x000fe40007f1e0ff */
[----:B------:R-:W-:Y:S02]  /*4d20*/  R2UR UR9, R23 ;  /* 0x00000000170972ca */ /* 0x000fe400000e0000 */
[----:B------:R-:W-:Y:S01]  /*4d30*/  R2UR UR10, R22 ;  /* 0x00000000160a72ca */ /* 0x000fe200000e0000 */
[----:B------:R-:W-:Y:S01]  /*4d40*/  IMAD.X R25, R15, 0x1, R39, P0 ;  /* 0x000000010f197824 */ /* 0x000fe200000e0627 */
[----:B------:R-:W-:Y:S01]  /*4d50*/  R2UR UR11, R23 ;  /* 0x00000000170b72ca */ /* 0x000fe200000e0000 */
[C---:B---3--:R-:W-:Y:S01]  /*4d60*/  IMAD.SHL.U32 R13, R10.reuse, 0x8, RZ ;  /* 0x000000080a0d7824 */ /* 0x048fe200078e00ff */
[----:B0-----:R-:W-:-:S02]  /*4d70*/  IADD3 R26, P0, PT, R10, 0x3, RZ ;  /* 0x000000030a1a7810 */ /* 0x001fc40007f1e0ff */
[--C-:B------:R-:W-:Y:S02]  /*4d80*/  SHF.L.U64.HI R37, R10, 0x3, R11.reuse ;  /* 0x000000030a257819 */ /* 0x100fe4000001020b */
[----:B--2---:R-:W-:Y:S01]  /*4d90*/  IADD3 R28, P1, PT, R14, R13, RZ ;  /* 0x0000000d0e1c7210 */ /* 0x004fe20007f3e0ff */
[----:B------:R-:W-:-:S04]  /*4da0*/  IMAD.X R27, RZ, RZ, R11, P0 ;  /* 0x000000ffff1b7224 */ /* 0x000fc800000e060b */
[----:B------:R-:W-:Y:S02]  /*4db0*/  IMAD.X R29, R15, 0x1, R37, P1 ;  /* 0x000000010f1d7824 */ /* 0x000fe400008e0625 */
[----:B------:R-:W2:Y:S04]  /*4dc0*/  LD.E.64 R14, desc[UR4][R24.64] ;  /* 0x00000004180e7980 */ /* 0x000ea8000c101b00 */
[----:B------:R-:W-:Y:S04]  /*4dd0*/  STG.E.64 desc[UR6][R34.64], R26 ;  /* 0x0000001a22007986 */ /* 0x000fe8000c101b06 */
[----:B----4-:R0:W-:Y:S04]  /*4de0*/  ST.E.64 desc[UR8][R28.64+0x10], R16 ;  /* 0x000010101c007985 */ /* 0x0101e8000c101b08 */
[----:B------:R-:W3:Y:S01]  /*4df0*/  LDG.E.64 R18, desc[UR10][R8.64] ;  /* 0x0000000a08127981 */ /* 0x000ee2000c1e1b00 */
[----:B------:R-:W-:Y:S01]  /*4e00*/  LOP3.LUT R36, R5, 0xffffff, RZ, 0xc0, !PT ;  /* 0x00ffffff05247812 */ /* 0x000fe200078ec0ff */
[----:B------:R-:W-:-:S03]  /*4e10*/  VIADD R30, R10, 0x2 ;  /* 0x000000020a1e7836 */ /* 0x000fc60000000000 */
[----:B------:R-:W-:Y:S02]  /*4e20*/  LOP3.LUT R31, R36, 0x5000000, RZ, 0xfc, !PT ;  /* 0x05000000241f7812 */ /* 0x000fe400078efcff */
[----:B---3--:R-:W-:-:S05]  /*4e30*/  IADD3 R32, P0, PT, R18, R33, RZ ;  /* 0x0000002112207210 */ /* 0x008fca0007f1e0ff */
[----:B------:R-:W-:-:S05]  /*4e40*/  IMAD.X R33, R19, 0x1, R39, P0 ;  /* 0x0000000113217824 */ /* 0x000fca00000e0627 */
[----:B------:R1:W-:Y:S04]  /*4e50*/  ST.E.64 desc[UR4][R32.64], R30 ;  /* 0x0000001e20007985 */ /* 0x0003e8000c101b04 */
[----:B------:R-:W3:Y:S01]  /*4e60*/  LDG.E.64 R18, desc[UR6][R8.64] ;  /* 0x0000000608127981 */ /* 0x000ee2000c1e1b00 */
[----:B------:R-:W-:Y:S02]  /*4e70*/  LOP3.LUT R5, R13, 0xfffffff8, RZ, 0xc0, !PT ;  /* 0xfffffff80d057812 */ /* 0x000fe400078ec0ff */
[----:B------:R-:W-:Y:S02]  /*4e80*/  LOP3.LUT R11, R37, 0x7, RZ, 0xc0, !PT ;  /* 0x00000007250b7812 */ /* 0x000fe400078ec0ff */
[----:B---3--:R-:W-:-:S05]  /*4e90*/  IADD3 R18, P0, PT, R18, R5, RZ ;  /* 0x0000000512127210 */ /* 0x008fca0007f1e0ff */
[----:B------:R-:W-:-:S05]  /*4ea0*/  IMAD.X R19, R19, 0x1, R11, P0 ;  /* 0x0000000113137824 */ /* 0x000fca00000e060b */
[----:B--2---:R2:W-:Y:S04]  /*4eb0*/  ST.E.64 desc[UR4][R18.64], R14 ;  /* 0x0000000e12007985 */ /* 0x0045e8000c101b04 */
[----:B0-----:R-:W3:Y:S01]  /*4ec0*/  LDG.E.64 R16, desc[UR6][R8.64] ;  /* 0x0000000608107981 */ /* 0x001ee2000c1e1b00 */
[----:B------:R-:W-:Y:S02]  /*4ed0*/  IADD3 R5, P0, PT, R13, 0x8, RZ ;  /* 0x000000080d057810 */ /* 0x000fe40007f1e0ff */
[----:B-1----:R-:W-:Y:S02]  /*4ee0*/  LOP3.LUT R31, R36, 0x6000000, RZ, 0xfc, !PT ;  /* 0x06000000241f7812 */ /* 0x002fe400078efcff */
[----:B------:R-:W-:Y:S01]  /*4ef0*/  LOP3.LUT R5, R5, 0xfffffff8, RZ, 0xc0, !PT ;  /* 0xfffffff805057812 */ /* 0x000fe200078ec0ff */
[----:B------:R-:W-:-:S05]  /*4f00*/  IMAD.X R11, RZ, RZ, R37, P0 ;  /* 0x000000ffff0b7224 */ /* 0x000fca00000e0625 */
[----:B------:R-:W-:Y:S02]  /*4f10*/  LOP3.LUT R11, R11, 0x7, RZ, 0xc0, !PT ;  /* 0x000000070b0b7812 */ /* 0x000fe400078ec0ff */
[----:B---3--:R-:W-:-:S05]  /*4f20*/  IADD3 R16, P0, PT, R16, R5, RZ ;  /* 0x0000000510107210 */ /* 0x008fca0007f1e0ff */
[----:B------:R-:W-:-:S05]  /*4f30*/  IMAD.X R17, R17, 0x1, R11, P0 ;  /* 0x0000000111117824 */ /* 0x000fca00000e060b */
[----:B------:R0:W-:Y:S04]  /*4f40*/  ST.E.64 desc[UR4][R16.64], R30 ;  /* 0x0000001e10007985 */ /* 0x0001e8000c101b04 */
[----:B--2---:R-:W2:Y:S01]  /*4f50*/  LDG.E.64 R14, desc[UR6][R8.64] ;  /* 0x00000006080e7981 */ /* 0x004ea2000c1e1b00 */
[C---:B------:R-:W-:Y:S01]  /*4f60*/  IMAD.SHL.U32 R5, R6.reuse, 0x8, RZ ;  /* 0x0000000806057824 */ /* 0x040fe200078e00ff */
[----:B------:R-:W-:-:S04]  /*4f70*/  SHF.L.U64.HI R7, R6, 0x3, R7 ;  /* 0x0000000306077819 */ /* 0x000fc80000010207 */
[----:B------:R-:W-:Y:S02]  /*4f80*/  LOP3.LUT R5, R5, 0xfffffff8, RZ, 0xc0, !PT ;  /* 0xfffffff805057812 */ /* 0x000fe400078ec0ff */
[----:B------:R-:W-:Y:S02]  /*4f90*/  LOP3.LUT R7, R7, 0x7, RZ, 0xc0, !PT ;  /* 0x0000000707077812 */ /* 0x000fe400078ec0ff */
[----:B--2---:R-:W-:Y:S01]  /*4fa0*/  IADD3 R14, P0, PT, R14, R5, RZ ;  /* 0x000000050e0e7210 */ /* 0x004fe20007f1e0ff */
[----:B------:R-:W-:-:S04]  /*4fb0*/  IMAD.MOV.U32 R5, RZ, RZ, 0x9000000 ;  /* 0x09000000ff057424 */ /* 0x000fc800078e00ff */
[----:B------:R-:W-:-:S05]  /*4fc0*/  IMAD.X R15, R15, 0x1, R7, P0 ;  /* 0x000000010f0f7824 */ /* 0x000fca00000e0607 */
[----:B------:R1:W-:Y:S04]  /*4fd0*/  ST.E.64 desc[UR4][R14.64], R4 ;  /* 0x000000040e007985 */ /* 0x0003e8000c101b04 */
[----:B------:R-:W0:Y:S01]  /*4fe0*/  LDG.E.64 R8, desc[UR6][R8.64] ;  /* 0x0000000608087981 */ /* 0x000e22000c1e1b00 */
[----:B------:R-:W-:Y:S01]  /*4ff0*/  IMAD.MOV.U32 R11, RZ, RZ, 0x9000000 ;  /* 0x09000000ff0b7424 */ /* 0x000fe200078e00ff */
[----:B------:R-:W-:Y:S02]  /*5000*/  LOP3.LUT R7, R36, 0xa000000, RZ, 0xfc, !PT ;  /* 0x0a00000024077812 */ /* 0x000fe400078efcff */
[----:B0-----:R-:W-:-:S04]  /*5010*/  LEA R16, P0, R12, R8, 0x3 ;  /* 0x000000080c107211 */ /* 0x001fc800078018ff */
[----:B------:R-:W-:-:S05]  /*5020*/  LEA.HI.X R17, R12, R9, RZ, 0x3, P0 ;  /* 0x000000090c117211 */ /* 0x000fca00000f1cff */
[----:B------:R1:W-:Y:S01]  /*5030*/  ST.E.64 desc[UR4][R16.64], R10 ;  /* 0x0000000a10007985 */ /* 0x0003e2000c101b04 */
[----:B------:R-:W-:Y:S05]  /*5040*/  BRA `(.L_x_23) ;  /* 0x0000007400307947 */ /* 0x000fea0003800000 */
.L_x_72:
[----:B------:R-:W1:Y:S01]  /*5050*/  LDC.64 R12, c[0x4][RZ] ;  /* 0x01000000ff0c7b82 */ /* 0x000e620000000a00 */
[C---:B------:R-:W-:Y:S02]  /*5060*/  R2UR UR4, R22.reuse ;  /* 0x00000000160472ca */ /* 0x040fe400000e0000 */
[C---:B------:R-:W-:Y:S02]  /*5070*/  R2UR UR5, R23.reuse ;  /* 0x00000000170572ca */ /* 0x040fe400000e0000 */
[----:B------:R-:W-:Y:S02]  /*5080*/  R2UR UR6, R22 ;  /* 0x00000000160672ca */ /* 0x000fe400000e0000 */
[----:B------:R-:W-:Y:S01]  /*5090*/  R2UR UR7, R23 ;  /* 0x00000000170772ca */ /* 0x000fe200000e0000 */
[----:B------:R-:W2:Y:S08]  /*50a0*/  LDC.64 R16, c[0x4][0x10] ;  /* 0x01000400ff107b82 */ /* 0x000eb00000000a00 */
[----:B-1----:R1:W-:Y:S04]  /*50b0*/  STG.E desc[UR4][R12.64], R2 ;  /* 0x000000020c007986 */ /* 0x0023e8000c101904 */
[----:B--2---:R-:W2:Y:S01]  /*50c0*/  LDG.E.64 R6, desc[UR6][R16.64] ;  /* 0x0000000610067981 */ /* 0x004ea2000c1e1b00 */
[C---:B------:R-:W-:Y:S01]  /*50d0*/  IMAD.SHL.U32 R8, R4.reuse, 0x8, RZ ;  /* 0x0000000804087824 */ /* 0x040fe200078e00ff */
[----:B------:R-:W-:-:S04]  /*50e0*/  SHF.L.U64.HI R4, R4, 0x3, R5 ;  /* 0x0000000304047819 */ /* 0x000fc80000010205 */
[----:B------:R-:W-:Y:S02]  /*50f0*/  LOP3.LUT R5, R8, 0xfffffff8, RZ, 0xc0, !PT ;  /* 0xfffffff808057812 */ /* 0x000fe400078ec0ff */
[----:B------:R-:W-:Y:S02]  /*5100*/  LOP3.LUT R9, R4, 0x7, RZ, 0xc0, !PT ;  /* 0x0000000704097812 */ /* 0x000fe400078ec0ff */
[----:B------:R-:W-:Y:S02]  /*5110*/  IADD3 R4, P1, PT, R14, R5, RZ ;  /* 0x000000050e047210 */ /* 0x000fe40007f3e0ff */
[----:B-----5:R-:W-:-:S03]  /*5120*/  LOP3.LUT R11, R11, 0x80000000, RZ, 0xfc, !PT ;  /* 0x800000000b0b7812 */ /* 0x020fc600078efcff */
[----:B------:R-:W-:Y:S01]  /*5130*/  IMAD.X R5, R15, 0x1, R9, P1 ;  /* 0x000000010f057824 */ /* 0x000fe200008e0609 */
[----:B--2---:R-:W-:-:S05]  /*5140*/  IADD3 R8, P0, PT, R6, 0x1, RZ ;  /* 0x0000000106087810 */ /* 0x004fca0007f1e0ff */
[----:B------:R-:W-:-:S05]  /*5150*/  IMAD.X R9, RZ, RZ, R7, P0 ;  /* 0x000000ffff097224 */ /* 0x000fca00000e0607 */
[----:B------:R1:W-:Y:S04]  /*5160*/  STG.E.64 desc[UR4][R16.64], R8 ;  /* 0x0000000810007986 */ /* 0x0003e8000c101b04 */
[----:B------:R1:W5:Y:S04]  /*5170*/  LD.E.64 R6, desc[UR6][R4.64] ;  /* 0x0000000604067980 */ /* 0x000368000c101b00 */
[----:B------:R1:W-:Y:S01]  /*5180*/  ST.E.64 desc[UR4][R4.64], R10 ;  /* 0x0000000a04007985 */ /* 0x0003e2000c101b04 */
[----:B------:R-:W-:Y:S05]  /*5190*/  BRA `(.L_x_23) ;  /* 0x0000007000dc7947 */ /* 0x000fea0003800000 */
.L_x_67:
[----:B------:R-:W-:-:S04]  /*51a0*/  SHF.R.U32.HI R14, RZ, 0x18, R5 ;  /* 0x00000018ff0e7819 */ /* 0x000fc80000011605 */
[----:B------:R-:W-:-:S04]  /*51b0*/  LOP3.LUT R8, R14, 0x7f, RZ, 0xc0, !PT ;  /* 0x0000007f0e087812 */ /* 0x000fc800078ec0ff */
[----:B------:R-:W-:-:S13]  /*51c0*/  ISETP.NE.AND P0, PT, R8, 0x4, PT ;  /* 0x000000040800780c */ /* 0x000fda0003f05270 */
[----:B------:R-:W-:Y:S05]  /*51d0*/  @P0 BRA `(.L_x_75) ;  /* 0x0000000000280947 */ /* 0x000fea0003800000 */
[----:B------:R-:W0:Y:S01]  /*51e0*/  LDC.64 R8, c[0x4][0x10] ;  /* 0x01000400ff087b82 */ /* 0x000e220000000a00 */
[----:B------:R-:W-:Y:S02]  /*51f0*/  R2UR UR4, R22 ;  /* 0x00000000160472ca */ /* 0x000fe400000e0000 */
[----:B------:R-:W-:-:S13]  /*5200*/  R2UR UR5, R23 ;  /* 0x00000000170572ca */ /* 0x000fda00000e0000 */
[----:B0-----:R-:W2:Y:S02]  /*5210*/  LDG.E.64 R4, desc[UR4][R8.64] ;  /* 0x0000000408047981 */ /* 0x001ea4000c1e1b00 */
[----:B--2---:R-:W-:Y:S01]  /*5220*/  IADD3 R6, P0, PT, R4, 0x1, RZ ;  /* 0x0000000104067810 */ /* 0x004fe20007f1e0ff */
[----:B------:R-:W-:-:S04]  /*5230*/  IMAD.MOV.U32 R4, RZ, RZ, RZ ;  /* 0x000000ffff047224 */ /* 0x000fc800078e00ff */
[----:B------:R-:W-:Y:S02]  /*5240*/  IMAD.X R7, RZ, RZ, R5, P0 ;  /* 0x000000ffff077224 */ /* 0x000fe400000e0605 */
[----:B------:R-:W-:-:S03]  /*5250*/  IMAD.MOV.U32 R5, RZ, RZ, 0x4000000 ;  /* 0x04000000ff057424 */ /* 0x000fc600078e00ff */
[----:B------:R0:W-:Y:S01]  /*5260*/  STG.E.64 desc[UR4][R8.64], R6 ;  /* 0x0000000608007986 */ /* 0x0001e2000c101b04 */
[----:B------:R-:W-:Y:S05]  /*5270*/  BRA `(.L_x_68) ;  /* 0x0000003400807947 */ /* 0x000fea0003800000 */
.L_x_75:
[----:B------:R-:W-:-:S13]  /*5280*/  ISETP.NE.AND P0, PT, R8, 0xa, PT ;  /* 0x0000000a0800780c */ /* 0x000fda0003f05270 */
[----:B------:R-:W-:Y:S05]  /*5290*/  @!P0 BRA `(.L_x_76) ;  /* 0x0000001400308947 */ /* 0x000fea0003800000 */
[C---:B------:R-:W-:Y:S02]  /*52a0*/  LOP3.LUT R8, R5.reuse, 0x7e000000, RZ, 0xc0, !PT ;  /* 0x7e00000005087812 */ /* 0x040fe400078ec0ff */
[----:B------:R-:W-:Y:S02]  /*52b0*/  LOP3.LUT R9, R5, 0x7f000000, RZ, 0xc0, !PT ;  /* 0x7f00000005097812 */ /* 0x000fe400078ec0ff */
[----:B------:R-:W-:-:S04]  /*52c0*/  ISETP.GT.U32.AND.EX P0, PT, R8, 0x1dffffff, PT, !PT ;  /* 0x1dffffff0800780c */ /* 0x000fc80003f041f0 */
[----:B------:R-:W-:-:S13]  /*52d0*/  ISETP.LT.U32.OR.EX P0, PT, R9, 0xc000000, P0, PT ;  /* 0x0c0000000900780c */ /* 0x000fda0000701570 */
        /* <DEDUP_REMOVED lines=11> */
[----:B0-----:R-:W2:Y:S01]  /*5390*/  LDG.E.64 R8, desc[UR6][R16.64] ;  /* 0x0000000610087981 */ /* 0x001ea2000c1e1b00 */
[C---:B------:R-:W-:Y:S01]  /*53a0*/  IMAD.SHL.U32 R18, R26.reuse, 0x8, RZ ;  /* 0x000000081a127824 */ /* 0x040fe200078e00ff */
[----:B------:R-:W-:-:S04]  /*53b0*/  SHF.L.U64.HI R24, R26, 0x3, R27 ;  /* 0x000000031a187819 */ /* 0x000fc8000001021b */
[----:B------:R-:W-:Y:S02]  /*53c0*/  LOP3.LUT R13, R18, 0xfffffff8, RZ, 0xc0, !PT ;  /* 0xfffffff8120d7812 */ /* 0x000fe400078ec0ff */
[----:B------:R-:W-:Y:S02]  /*53d0*/  LOP3.LUT R19, R24, 0x7, RZ, 0xc0, !PT ;  /* 0x0000000718137812 */ /* 0x000fe400078ec0ff */
[----:B--2---:R-:W-:-:S05]  /*53e0*/  IADD3 R12, P0, PT, R8, R13, RZ ;  /* 0x0000000d080c7210 */ /* 0x004fca0007f1e0ff */
[----:B------:R-:W-:-:S05]  /*53f0*/  IMAD.X R13, R9, 0x1, R19, P0 ;  /* 0x00000001090d7824 */ /* 0x000fca00000e0613 */
[----:B------:R0:W-:Y:S04]  /*5400*/  ST.E.64 desc[UR4][R12.64], R6 ;  /* 0x000000060c007985 */ /* 0x0001e8000c101b04 */
[----:B------:R-:W2:Y:S01]  /*5410*/  LDG.E.64 R8, desc[UR6][R16.64] ;  /* 0x0000000610087981 */ /* 0x000ea2000c1e1b00 */
[----:B-1----:R-:W-:-:S04]  /*5420*/  IADD3 R11, P0, PT, R18, 0x8, RZ ;  /* 0x00000008120b7810 */ /* 0x002fc80007f1e0ff */
[----:B------:R-:W-:Y:S01]  /*5430*/  LOP3.LUT R11, R11, 0xfffffff8, RZ, 0xc0, !PT ;  /* 0xfffffff80b0b7812 */ /* 0x000fe200078ec0ff */
[----:B------:R-:W-:Y:S02]  /*5440*/  IMAD.X R15, RZ, RZ, R24, P0 ;  /* 0x000000ffff0f7224 */ /* 0x000fe400000e0618 */
[----:B0-----:R-:W-:-:S03]  /*5450*/  IMAD.MOV.U32 R6, RZ, RZ, R4 ;  /* 0x000000ffff067224 */ /* 0x001fc600078e0004 */
[----:B------:R-:W-:Y:S01]  /*5460*/  LOP3.LUT R15, R15, 0x7, RZ, 0xc0, !PT ;  /* 0x000000070f0f7812 */ /* 0x000fe200078ec0ff */
[----:B------:R-:W-:Y:S02]  /*5470*/  IMAD.MOV.U32 R7, RZ, RZ, R5 ;  /* 0x000000ffff077224 */ /* 0x000fe400078e0005 */
[----:B------:R-:W-:Y:S02]  /*5480*/  IMAD.MOV.U32 R5, RZ, RZ, 0x9000000 ;  /* 0x09000000ff057424 */ /* 0x000fe400078e00ff */
[----:B------:R-:W-:Y:S01]  /*5490*/  IMAD.MOV.U32 R4, RZ, RZ, R26 ;  /* 0x000000ffff047224 */ /* 0x000fe200078e001a */
[----:B--2---:R-:W-:-:S05]  /*54a0*/  IADD3 R8, P0, PT, R8, R11, RZ ;  /* 0x0000000b08087210 */ /* 0x004fca0007f1e0ff */
[----:B------:R-:W-:-:S05]  /*54b0*/  IMAD.X R9, R9, 0x1, R15, P0 ;  /* 0x0000000109097824 */ /* 0x000fca00000e060f */
[----:B------:R0:W-:Y:S01]  /*54c0*/  ST.E.64 desc[UR4][R8.64], R6 ;  /* 0x0000000608007985 */ /* 0x0001e2000c101b04 */
[----:B------:R-:W-:Y:S05]  /*54d0*/  BRA `(.L_x_68) ;  /* 0x0000003000e87947 */ /* 0x000fea0003800000 */
.L_x_77:
[----:B------:R-:W0:Y:S01]  /*54e0*/  LDC.64 R10, c[0x4][RZ] ;  /* 0x01000000ff0a7b82 */ /* 0x000e220000000a00 */
[C---:B------:R-:W-:Y:S02]  /*54f0*/  R2UR UR4, R22.reuse ;  /* 0x00000000160472ca */ /* 0x040fe400000e0000 */
[C---:B------:R-:W-:Y:S02]  /*5500*/  R2UR UR5, R23.reuse ;  /* 0x00000000170572ca */ /* 0x040fe400000e0000 */
[----:B------:R-:W-:Y:S02]  /*5510*/  R2UR UR6, R22 ;  /* 0x00000000160672ca */ /* 0x000fe400000e0000 */
[----:B------:R-:W-:Y:S01]  /*5520*/  R2UR UR7, R23 ;  /* 0x00000000170772ca */ /* 0x000fe200000e0000 */
[----:B------:R-:W1:Y:S08]  /*5530*/  LDC.64 R12, c[0x4][0x10] ;  /* 0x01000400ff0c7b82 */ /* 0x000e700000000a00 */
[----:B0-----:R0:W-:Y:S04]  /*5540*/  STG.E desc[UR4][R10.64], R2 ;  /* 0x000000020a007986 */ /* 0x0011e8000c101904 */
[----:B-1----:R-:W2:Y:S01]  /*5550*/  LDG.E.64 R8, desc[UR6][R12.64] ;  /* 0x000000060c087981 */ /* 0x002ea2000c1e1b00 */
[----:B------:R-:W-:Y:S01]  /*5560*/  BSSY.RECONVERGENT B2, `(.L_x_78) ;  /* 0x000011e000027945 */ /* 0x000fe20003800200 */
[----:B--2---:R-:W-:-:S05]  /*5570*/  IADD3 R8, P0, PT, R8, 0x1, RZ ;  /* 0x0000000108087810 */ /* 0x004fca0007f1e0ff */
[----:B------:R-:W-:Y:S01]  /*5580*/  IMAD.X R9, RZ, RZ, R9, P0 ;  /* 0x000000ffff097224 */ /* 0x000fe200000e0609 */
[----:B------:R-:W-:-:S04]  /*5590*/  LOP3.LUT P0, RZ, R7, 0xffffff, R5, 0x48, !PT ;  /* 0x00ffffff07ff7812 */ /* 0x000fc80007804805 */
[----:B------:R0:W-:Y:S09]  /*55a0*/  STG.E.64 desc[UR4][R12.64], R8 ;  /* 0x000000080c007986 */ /* 0x0001f2000c101b04 */
[----:B------:R-:W-:Y:S05]  /*55b0*/  @P0 BRA `(.L_x_79) ;  /* 0x0000000c00cc0947 */ /* 0x000fea0003800000 */
[----:B0-----:R-:W0:Y:S01]  /*55c0*/  LDC.64 R8, c[0x4][0x20] ;  /* 0x01000800ff087b82 */ /* 0x001e220000000a00 */
[----:B------:R-:W-:Y:S02]  /*55d0*/  R2UR UR4, R22 ;  /* 0x00000000160472ca */ /* 0x000fe400000e0000 */
[----:B------:R-:W-:-:S13]  /*55e0*/  R2UR UR5, R23 ;  /* 0x00000000170572ca */ /* 0x000fda00000e0000 */
[----:B0-----:R-:W2:Y:S01]  /*55f0*/  LDG.E.64 R10, desc[UR4][R8.64] ;  /* 0x00000004080a7981 */ /* 0x001ea2000c1e1b00 */
[C---:B------:R-:W-:Y:S01]  /*5600*/  IMAD.SHL.U32 R5, R6.reuse, 0x8, RZ ;  /* 0x0000000806057824 */ /* 0x040fe200078e00ff */
[----:B------:R-:W-:-:S04]  /*5610*/  SHF.L.U64.HI R6, R6, 0x3, R7 ;  /* 0x0000000306067819 */ /* 0x000fc80000010207 */
[----:B------:R-:W-:Y:S02]  /*5620*/  LOP3.LUT R5, R5, 0xfffffff8, RZ, 0xc0, !PT ;  /* 0xfffffff805057812 */ /* 0x000fe400078ec0ff */
[----:B------:R-:W-:Y:S02]  /*5630*/  LOP3.LUT R7, R6, 0x7, RZ, 0xc0, !PT ;  /* 0x0000000706077812 */ /* 0x000fe400078ec0ff */
[----:B--2---:R-:W-:Y:S02]  /*5640*/  IADD3 R6, P0, PT, R10, R5, RZ ;  /* 0x000000050a067210 */ /* 0x004fe40007f1e0ff */
[----:B------:R-:W-:-:S03]  /*5650*/  LOP3.LUT R5, R14, 0x7f, RZ, 0xc0, !PT ;  /* 0x0000007f0e057812 */ /* 0x000fc600078ec0ff */
[----:B------:R-:W-:Y:S02]  /*5660*/  IMAD.X R7, R11, 0x1, R7, P0 ;  /* 0x000000010b077824 */ /* 0x000fe400000e0607 */
[----:B------:R-:W-:-:S04]  /*5670*/  VIADD R12, R5, 0xfffffff3 ;  /* 0xfffffff3050c7836 */ /* 0x000fc80000000000 */
[----:B------:R-:W5:Y:S01]  /*5680*/  LD.E.64 R6, desc[UR4][R6.64] ;  /* 0x0000000406067980 */ /* 0x000f62000c101b00 */
[----:B------:R-:W-:-:S13]  /*5690*/  ISETP.NE.AND P0, PT, R12, RZ, PT ;  /* 0x000000ff0c00720c */ /* 0x000fda0003f05270 */
[----:B------:R-:W-:Y:S05]  /*56a0*/  @!P0 BRA `(.L_x_80) ;  /* 0x0000001000248947 */ /* 0x000fea0003800000 */
[----:B------:R-:W-:Y:S01]  /*56b0*/  VIADD R5, R5, 0xfffffff2 ;  /* 0xfffffff205057836 */ /* 0x000fe20000000000 */
[----:B------:R-:W-:Y:S01]  /*56c0*/  BSSY.RECONVERGENT B3, `(.L_x_81) ;  /* 0x0000077000037945 */ /* 0x000fe20003800200 */
[----:B------:R-:W-:-:S03]  /*56d0*/  LOP3.LUT R24, R12, 0x3, RZ, 0xc0, !PT ;  /* 0x000000030c187812 */ /* 0x000fc600078ec0ff */
[----:B------:R-:W-:Y:S01]  /*56e0*/  ISETP.GE.U32.AND P0, PT, R5, 0x3, PT ;  /* 0x000000030500780c */ /* 0x000fe20003f06070 */
[----:B------:R-:W-:-:S12]  /*56f0*/  IMAD.MOV.U32 R5, RZ, RZ, RZ ;  /* 0x000000ffff057224 */ /* 0x000fd800078e00ff */
[----:B------:R-:W-:Y:S05]  /*5700*/  @!P0 BRA `(.L_x_82) ;  /* 0x0000000400c88947 */ /* 0x000fea0003800000 */
[----:B------:R-:W0:Y:S01]  /*5710*/  LDC.64 R10, c[0x4][0x8] ;  /* 0x01000200ff0a7b82 */ /* 0x000e220000000a00 */
[----:B------:R-:W-:Y:S01]  /*5720*/  LOP3.LUT R5, R12, 0xfffffffc, RZ, 0xc0, !PT ;  /* 0xfffffffc0c057812 */ /* 0x000fe200078ec0ff */
[----:B------:R-:W-:-:S07]  /*5730*/  IMAD.MOV.U32 R12, RZ, RZ, RZ ;  /* 0x000000ffff0c7224 */ /* 0x000fce00078e00ff */
.L_x_83:
[C---:B------:R-:W-:Y:S02]  /*5740*/  R2UR UR6, R22.reuse ;  /* 0x00000000160672ca */ /* 0x040fe400000e0000 */
[C---:B------:R-:W-:Y:S02]  /*5750*/  R2UR UR7, R23.reuse ;  /* 0x00000000170772ca */ /* 0x040fe400000e0000 */
[----:B------:R-:W-:Y:S02]  /*5760*/  R2UR UR4, R22 ;  /* 0x00000000160472ca */ /* 0x000fe400000e0000 */
[----:B------:R-:W-:-:S09]  /*5770*/  R2UR UR5, R23 ;  /* 0x00000000170572ca */ /* 0x000fd200000e0000 */
[----:B01----:R-:W2:Y:S04]  /*5780*/  LDG.E.64 R14, desc[UR6][R10.64] ;  /* 0x000000060a0e7981 */ /* 0x003ea8000c1e1b00 */
[----:B------:R-:W3:Y:S01]  /*5790*/  LDG.E.64 R16, desc[UR4][R8.64] ;  /* 0x0000000408107981 */ /* 0x000ee2000c1e1b00 */
[----:B------:R-:W-:Y:S01]  /*57a0*/  IMAD.IADD R13, R4, 0x1, R12 ;  /* 0x00000001040d7824 */ /* 0x000fe200078e020c */
[C---:B------:R-:W-:Y:S02]  /*57b0*/  R2UR UR8, R22.reuse ;  /* 0x00000000160872ca */ /* 0x040fe400000e0000 */
[----:B------:R-:W-:Y:S02]  /*57c0*/  R2UR UR9, R23 ;  /* 0x00000000170972ca */ /* 0x000fe400000e0000 */
[----:B------:R-:W-:-:S02]  /*57d0*/  R2UR UR10, R22 ;  /* 0x00000000160a72ca */ /* 0x000fc400000e0000 */
[----:B------:R-:W-:Y:S01]  /*57e0*/  R2UR UR11, R23 ;  /* 0x00000000170b72ca */ /* 0x000fe200000e0000 */
[C---:B--2---:R-:W-:Y:S01]  /*57f0*/  IMAD.SHL.U32 R28, R14.reuse, 0x8, RZ ;  /* 0x000000080e1c7824 */ /* 0x044fe200078e00ff */
[C---:B------:R-:W-:Y:S02]  /*5800*/  SHF.L.U64.HI R30, R14.reuse, 0x3, R15 ;  /* 0x000000030e1e7819 */ /* 0x040fe4000001020f */
[----:B------:R-:W-:Y:S01]  /*5810*/  IADD3 R26, P0, PT, R14, 0x2, RZ ;  /* 0x000000020e1a7810 */ /* 0x000fe20007f1e0ff */
[----:B---3--:R-:W-:Y:S01]  /*5820*/  IMAD.WIDE.U32 R18, R13, 0x8, R16 ;  /* 0x000000080d127825 */ /* 0x008fe200078e0010 */
[----:B------:R-:W-:Y:S02]  /*5830*/  LOP3.LUT R25, R28, 0xfffffff8, RZ, 0xc0, !PT ;  /* 0xfffffff81c197812 */ /* 0x000fe400078ec0ff */
[----:B------:R-:W-:Y:S01]  /*5840*/  LOP3.LUT R29, R30, 0x7, RZ, 0xc0, !PT ;  /* 0x000000071e1d7812 */ /* 0x000fe200078ec0ff */
[----:B------:R-:W-:Y:S01]  /*5850*/  IMAD.X R27, RZ, RZ, R15, P0 ;  /* 0x000000ffff1b7224 */ /* 0x000fe200000e060f */
[----:B------:R-:W-:Y:S01]  /*5860*/  IADD3 R16, P1, PT, R16, R25, RZ ;  /* 0x0000001910107210 */ /* 0x000fe20007f3e0ff */
[----:B------:R-:W2:Y:S04]  /*5870*/  LD.E.64 R18, desc[UR4][R18.64] ;  /* 0x0000000412127980 */ /* 0x000ea8000c101b00 */
[----:B------:R-:W-:Y:S01]  /*5880*/  IMAD.X R17, R17, 0x1, R29, P1 ;  /* 0x0000000111117824 */ /* 0x000fe200008e061d */
[----:B------:R-:W-:Y:S04]  /*5890*/  STG.E.64 desc[UR6][R10.64], R26 ;  /* 0x0000001a0a007986 */ /* 0x000fe8000c101b06 */
[----:B-----5:R0:W-:Y:S04]  /*58a0*/  ST.E.64 desc[UR8][R16.64], R6 ;  /* 0x0000000610007985 */ /* 0x0201e8000c101b08 */
[----:B0-----:R-:W3:Y:S01]  /*58b0*/  LDG.E.64 R6, desc[UR10][R8.64] ;  /* 0x0000000a08067981 */ /* 0x001ee2000c1e1b00 */
[----:B------:R-:W-:-:S04]  /*58c0*/  IADD3 R29, P0, PT, R28, 0x8, RZ ;  /* 0x000000081c1d7810 */ /* 0x000fc80007f1e0ff */
[----:B------:R-:W-:Y:S01]  /*58d0*/  LOP3.LUT R29, R29, 0xfffffff8, RZ, 0xc0, !PT ;  /* 0xfffffff81d1d7812 */ /* 0x000fe200078ec0ff */
[----:B------:R-:W-:-:S05]  /*58e0*/  IMAD.X R15, RZ, RZ, R30, P0 ;  /* 0x000000ffff0f7224 */ /* 0x000fca00000e061e */
[----:B------:R-:W-:Y:S02]  /*58f0*/  LOP3.LUT R15, R15, 0x7, RZ, 0xc0, !PT ;  /* 0x000000070f0f7812 */ /* 0x000fe400078ec0ff */
[----:B---3--:R-:W-:-:S05]  /*5900*/  IADD3 R28, P0, PT, R6, R29, RZ ;  /* 0x0000001d061c7210 */ /* 0x008fca0007f1e0ff */
[----:B------:R-:W-:-:S05]  /*5910*/  IMAD.X R29, R7, 0x1, R15, P0 ;  /* 0x00000001071d7824 */ /* 0x000fca00000e060f */
[----:B--2---:R0:W-:Y:S04]  /*5920*/  ST.E.64 desc[UR4][R28.64], R18 ;  /* 0x000000121c007985 */ /* 0x0041e8000c101b04 */
[----:B------:R-:W2:Y:S04]  /*5930*/  LDG.E.64 R6, desc[UR8][R10.64] ;  /* 0x000000080a067981 */ /* 0x000ea8000c1e1b00 */
[----:B------:R-:W0:Y:S01]  /*5940*/  LDG.E.64 R16, desc[UR6][R8.64] ;  /* 0x0000000608107981 */ /* 0x000e22000c1e1b00 */
[----:B------:R-:W-:Y:S02]  /*5950*/  VIADD R15, R13, 0x1 ;  /* 0x000000010d0f7836 */ /* 0x000fe40000000000 */
[C---:B--2---:R-:W-:Y:S01]  /*5960*/  IMAD.SHL.U32 R31, R6.reuse, 0x8, RZ ;  /* 0x00000008061f7824 */ /* 0x044fe200078e00ff */
[----:B------:R-:W-:-:S04]  /*5970*/  SHF.L.U64.HI R30, R6, 0x3, R7 ;  /* 0x00000003061e7819 */ /* 0x000fc80000010207 */
[----:B------:R-:W-:Y:S01]  /*5980*/  LOP3.LUT R25, R31, 0xfffffff8, RZ, 0xc0, !PT ;  /* 0xfffffff81f197812 */ /* 0x000fe200078ec0ff */
[----:B0-----:R-:W-:Y:S01]  /*5990*/  IMAD.WIDE.U32 R18, R15, 0x8, R16 ;  /* 0x000000080f127825 */ /* 0x001fe200078e0010 */
[----:B------:R-:W-:Y:S02]  /*59a0*/  IADD3 R26, P0, PT, R6, 0x2, RZ ;  /* 0x00000002061a7810 */ /* 0x000fe40007f1e0ff */
[----:B------:R-:W-:Y:S02]  /*59b0*/  LOP3.LUT R15, R30, 0x7, RZ, 0xc0, !PT ;  /* 0x000000071e0f7812 */ /* 0x000fe400078ec0ff */
[----:B------:R-:W-:Y:S01]  /*59c0*/  IADD3 R28, P1, PT, R16, R25, RZ ;  /* 0x00000019101c7210 */ /* 0x000fe20007f3e0ff */
[----:B------:R-:W-:Y:S01]  /*59d0*/  IMAD.X R27, RZ, RZ, R7, P0 ;  /* 0x000000ffff1b7224 */ /* 0x000fe200000e0607 */
[----:B------:R-:W2:Y:S01]  /*59e0*/  LD.E.64 R18, desc[UR4][R18.64] ;  /* 0x0000000412127980 */ /* 0x000ea2000c101b00 */
[----:B------:R-:W-:Y:S02]  /*59f0*/  IMAD.MOV.U32 R16, RZ, RZ, R14 ;  /* 0x000000ffff107224 */ /* 0x000fe400078e000e */
[----:B------:R-:W-:-:S02]  /*5a00*/  IMAD.X R29, R17, 0x1, R15, P1 ;  /* 0x00000001111d7824 */ /* 0x000fc400008e060f */
[----:B------:R-:W-:Y:S01]  /*5a10*/  IMAD.MOV.U32 R17, RZ, RZ, 0x9000000 ;  /* 0x09000000ff117424 */ /* 0x000fe200078e00ff */
[----:B------:R-:W-:Y:S04]  /*5a20*/  STG.E.64 desc[UR6][R10.64], R26 ;  /* 0x0000001a0a007986 */ /* 0x000fe8000c101b06 */
[----:B------:R0:W-:Y:S04]  /*5a30*/  ST.E.64 desc[UR8][R28.64], R16 ;  /* 0x000000101c007985 */ /* 0x0001e8000c101b08 */
[----:B------:R-:W3:Y:S01]  /*5a40*/  LDG.E.64 R14, desc[UR10][R8.64] ;  /* 0x0000000a080e7981 */ /* 0x000ee2000c1e1b00 */
        /* <DEDUP_REMOVED lines=8> */
[----:B0-----:R-:W1:Y:S01]  /*5ad0*/  LDG.E.64 R16, desc[UR6][R8.64] ;  /* 0x0000000608107981 */ /* 0x001e62000c1e1b00 */
[----:B------:R-:W-:Y:S02]  /*5ae0*/  VIADD R7, R13, 0x2 ;  /* 0x000000020d077836 */ /* 0x000fe40000000000 */
[C---:B--2---:R-:W-:Y:S01]  /*5af0*/  IMAD.SHL.U32 R25, R14.reuse, 0x8, RZ ;  /* 0x000000080e197824 */ /* 0x044fe200078e00ff */
[----:B------:R-:W-:-:S04]  /*5b00*/  SHF.L.U64.HI R32, R14, 0x3, R15 ;  /* 0x000000030e207819 */ /* 0x000fc8000001020f */
[----:B------:R-:W-:Y:S01]  /*5b10*/  LOP3.LUT R29, R25, 0xfffffff8, RZ, 0xc0, !PT ;  /* 0xfffffff8191d7812 */ /* 0x000fe200078ec0ff */
[----:B-1----:R-:W-:Y:S01]  /*5b20*/  IMAD.WIDE.U32 R18, R7, 0x8, R16 ;  /* 0x0000000807127825 */ /* 0x002fe200078e0010 */
        /* <DEDUP_REMOVED lines=8> */
[----:B------:R0:W-:Y:S04]  /*5bb0*/  STG.E.64 desc[UR6][R10.64], R26 ;  /* 0x0000001a0a007986 */ /* 0x0001e8000c101b06 */
        /* <DEDUP_REMOVED lines=9> */
[----:B0-----:R-:W3:Y:S04]  /*5c50*/  LDG.E.64 R26, desc[UR8][R10.64] ;  /* 0x000000080a1a7981 */ /* 0x001ee8000c1e1b00 */
[----:B-1----:R-:W4:Y:S01]  /*5c60*/  LDG.E.64 R16, desc[UR6][R8.64] ;  /* 0x0000000608107981 */ /* 0x002f22000c1e1b00 */
[----:B------:R-:W-:Y:S02]  /*5c70*/  VIADD R13, R13, 0x3 ;  /* 0x000000030d0d7836 */ /* 0x000fe40000000000 */
[----:B---3--:R-:W-:-:S04]  /*5c80*/  IMAD.MOV.U32 R6, RZ, RZ, R26 ;  /* 0x000000ffff067224 */ /* 0x008fc800078e001a */
[C---:B------:R-:W-:Y:S01]  /*5c90*/  IMAD.SHL.U32 R25, R6.reuse, 0x8, RZ ;  /* 0x0000000806197824 */ /* 0x040fe200078e00ff */
[----:B------:R-:W-:-:S04]  /*5ca0*/  SHF.L.U64.HI R32, R6, 0x3, R27 ;  /* 0x0000000306207819 */ /* 0x000fc8000001021b */
[----:B------:R-:W-:Y:S02]  /*5cb0*/  LOP3.LUT R29, R25, 0xfffffff8, RZ, 0xc0, !PT ;  /* 0xfffffff8191d7812 */ /* 0x000fe400078ec0ff */
[----:B------:R-:W-:Y:S02]  /*5cc0*/  IADD3 R26, P0, PT, R6, 0x2, RZ ;  /* 0x00000002061a7810 */ /* 0x000fe40007f1e0ff */
[----:B------:R-:W-:Y:S02]  /*5cd0*/  LOP3.LUT R7, R32, 0x7, RZ, 0xc0, !PT ;  /* 0x0000000720077812 */ /* 0x000fe400078ec0ff */
[----:B----4-:R-:W-:Y:S01]  /*5ce0*/  IADD3 R28, P1, PT, R16, R29, RZ ;  /* 0x0000001d101c7210 */ /* 0x010fe20007f3e0ff */
[----:B--2---:R-:W-:-:S04]  /*5cf0*/  IMAD.WIDE.U32 R18, R13, 0x8, R16 ;  /* 0x000000080d127825 */ /* 0x004fc800078e0010 */
[----:B------:R-:W-:Y:S02]  /*5d00*/  IMAD.X R27, RZ, RZ, R27, P0 ;  /* 0x000000ffff1b7224 */ /* 0x000fe400000e061b */
[----:B------:R-:W-:Y:S01]  /*5d10*/  IMAD.X R29, R17, 0x1, R7, P1 ;  /* 0x00000001111d7824 */ /* 0x000fe200008e0607 */
[----:B------:R-:W2:Y:S01]  /*5d20*/  LD.E.64 R18, desc[UR4][R18.64] ;  /* 0x0000000412127980 */ /* 0x000ea2000c101b00 */
[----:B------:R-:W-:Y:S02]  /*5d30*/  IMAD.MOV.U32 R16, RZ, RZ, R14 ;  /* 0x000000ffff107224 */ /* 0x000fe400078e000e */
[----:B------:R-:W-:Y:S01]  /*5d40*/  IMAD.MOV.U32 R17, RZ, RZ, 0x9000000 ;  /* 0x09000000ff117424 */ /* 0x000fe200078e00ff */
[----:B------:R1:W-:Y:S04]  /*5d50*/  STG.E.64 desc[UR6][R10.64], R26 ;  /* 0x0000001a0a007986 */ /* 0x0003e8000c101b06 */
[----:B------:R1:W-:Y:S04]  /*5d60*/  ST.E.64 desc[UR8][R28.64], R16 ;  /* 0x000000101c007985 */ /* 0x0003e8000c101b08 */
[----:B------:R-:W3:Y:S01]  /*5d70*/  LDG.E.64 R14, desc[UR10][R8.64] ;  /* 0x0000000a080e7981 */ /* 0x000ee2000c1e1b00 */
[----:B------:R-:W-:-:S04]  /*5d80*/  IADD3 R7, P0, PT, R25, 0x8, RZ ;  /* 0x0000000819077810 */ /* 0x000fc80007f1e0ff */
[----:B------:R-:W-:Y:S01]  /*5d90*/  LOP3.LUT R7, R7, 0xfffffff8, RZ, 0xc0, !PT ;  /* 0xfffffff807077812 */ /* 0x000fe200078ec0ff */
[----:B------:R-:W-:Y:S02]  /*5da0*/  IMAD.X R13, RZ, RZ, R32, P0 ;  /* 0x000000ffff0d7224 */ /* 0x000fe400000e0620 */
[----:B------:R-:W-:-:S03]  /*5db0*/  VIADD R12, R12, 0x4 ;  /* 0x000000040c0c7836 */ /* 0x000fc60000000000 */
[----:B------:R-:W-:Y:S02]  /*5dc0*/  LOP3.LUT R13, R13, 0x7, RZ, 0xc0, !PT ;  /* 0x000000070d0d7812 */ /* 0x000fe400078ec0ff */
[----:B---3--:R-:W-:-:S05]  /*5dd0*/  IADD3 R14, P0, PT, R14, R7, RZ ;  /* 0x000000070e0e7210 */ /* 0x008fca0007f1e0ff */
[----:B------:R-:W-:Y:S01]  /*5de0*/  IMAD.X R15, R15, 0x1, R13, P0 ;  /* 0x000000010f0f7824 */ /* 0x000fe200000e060d */
[----:B------:R-:W-:Y:S01]  /*5df0*/  ISETP.NE.AND P0, PT, R12, R5, PT ;  /* 0x000000050c00720c */ /* 0x000fe20003f05270 */
[----:B------:R-:W-:-:S03]  /*5e00*/  IMAD.MOV.U32 R7, RZ, RZ, 0x9000000 ;  /* 0x09000000ff077424 */ /* 0x000fc600078e00ff */
[----:B--2---:R1:W-:Y:S09]  /*5e10*/  ST.E.64 desc[UR4][R14.64], R18 ;  /* 0x000000120e007985 */ /* 0x0043f2000c101b04 */
[----:B------:R-:W-:Y:S05]  /*5e20*/  @P0 BRA `(.L_x_83) ;  /* 0xfffffff800440947 */ /* 0x000fea000383ffff */
.L_x_82:
[----:B------:R-:W-:Y:S05]  /*5e30*/  BSYNC.RECONVERGENT B3 ;  /* 0x0000000000037941 */ /* 0x000fea0003800200 */
.L_x_81:
[----:B------:R-:W-:-:S13]  /*5e40*/  ISETP.NE.AND P0, PT, R24, RZ, PT ;  /* 0x000000ff1800720c */ /* 0x000fda0003f05270 */
[----:B------:R-:W-:Y:S05]  /*5e50*/  @!P0 BRA `(.L_x_80) ;  /* 0x0000000800388947 */ /* 0x000fea0003800000 */
[----:B-1----:R-:W0:Y:S01]  /*5e60*/  LDC.64 R10, c[0x4][0x8] ;  /* 0x01000200ff0a7b82 */ /* 0x002e220000000a00 */
[C---:B------:R-:W-:Y:S02]  /*5e70*/  R2UR UR6, R22.reuse ;  /* 0x00000000160672ca */ /* 0x040fe400000e0000 */
[C---:B------:R-:W-:Y:S02]  /*5e80*/  R2UR UR7, R23.reuse ;  /* 0x00000000170772ca */ /* 0x040fe400000e0000 */
[----:B------:R-:W-:Y:S02]  /*5e90*/  R2UR UR4, R22 ;  /* 0x00000000160472ca */ /* 0x000fe400000e0000 */
[----:B------:R-:W-:-:S13]  /*5ea0*/  R2UR UR5, R23 ;  /* 0x00000000170572ca */ /* 0x000fda00000e0000 */
[----:B------:R-:W2:Y:S04]  /*5eb0*/  LDG.E.64 R12, desc[UR4][R8.64] ;  /* 0x00000004080c7981 */ /* 0x000ea8000c1e1b00 */
[----:B0-----:R-:W3:Y:S01]  /*5ec0*/  LDG.E.64 R28, desc[UR6][R10.64] ;  /* 0x000000060a1c7981 */ /* 0x001ee2000c1e1b00 */
[----:B------:R-:W-:Y:S01]  /*5ed0*/  IMAD.IADD R27, R4, 0x1, R5 ;  /* 0x00000001041b7824 */ /* 0x000fe200078e0205 */
[C---:B------:R-:W-:Y:S02]  /*5ee0*/  R2UR UR8, R22.reuse ;  /* 0x00000000160872ca */ /* 0x040fe400000e0000 */
[----:B------:R-:W-:Y:S02]  /*5ef0*/  R2UR UR9, R23 ;  /* 0x00000000170972ca */ /* 0x000fe400000e0000 */
[----:B------:R-:W-:-:S02]  /*5f00*/  R2UR UR10, R22 ;  /* 0x00000000160a72ca */ /* 0x000fc400000e0000 */
[----:B------:R-:W-:Y:S01]  /*5f10*/  R2UR UR11, R23 ;  /* 0x00000000170b72ca */ /* 0x000fe200000e0000 */
[C---:B---3--:R-:W-:Y:S01]  /*5f20*/  IMAD.SHL.U32 R16, R28.reuse, 0x8, RZ ;  /* 0x000000081c107824 */ /* 0x048fe200078e00ff */
[----:B------:R-:W-:Y:S01]  /*5f30*/  SHF.L.U64.HI R19, R28, 0x3, R29 ;  /* 0x000000031c137819 */ /* 0x000fe2000001021d */
[----:B--2---:R-:W-:-:S03]  /*5f40*/  IMAD.WIDE.U32 R4, R27, 0x8, R12 ;  /* 0x000000081b047825 */ /* 0x004fc600078e000c */
[----:B------:R-:W-:Y:S02]  /*5f50*/  LOP3.LUT R15, R16, 0xfffffff8, RZ, 0xc0, !PT ;  /* 0xfffffff8100f7812 */ /* 0x000fe400078ec0ff */
[----:B------:R-:W-:Y:S01]  /*5f60*/  IADD3 R14, P0, PT, R28, 0x2, RZ ;  /* 0x000000021c0e7810 */ /* 0x000fe20007f1e0ff */
[----:B------:R-:W2:Y:S01]  /*5f70*/  LD.E.64 R4, desc[UR4][R4.64] ;  /* 0x0000000404047980 */ /* 0x000ea2000c101b00 */
[----:B------:R-:W-:Y:S02]  /*5f80*/  LOP3.LUT R17, R19, 0x7, RZ, 0xc0, !PT ;  /* 0x0000000713117812 */ /* 0x000fe400078ec0ff */
[----:B------:R-:W-:Y:S01]  /*5f90*/  IADD3 R12, P1, PT, R12, R15, RZ ;  /* 0x0000000f0c0c7210 */ /* 0x000fe20007f3e0ff */
[----:B------:R-:W-:-:S04]  /*5fa0*/  IMAD.X R15, RZ, RZ, R29, P0 ;  /* 0x000000ffff0f7224 */ /* 0x000fc800000e061d */
        /* <DEDUP_REMOVED lines=9> */
[----:B------:R-:W-:Y:S01]  /*6040*/  IMAD.X R17, R7, 0x1, R19, P0 ;  /* 0x0000000107117824 */ /* 0x000fe200000e0613 */
[----:B------:R-:W-:Y:S01]  /*6050*/  ISETP.NE.AND P0, PT, R24, 0x1, PT ;  /* 0x000000011800780c */ /* 0x000fe20003f05270 */
[----:B------:R-:W-:-:S03]  /*6060*/  IMAD.MOV.U32 R7, RZ, RZ, 0x9000000 ;  /* 0x09000000ff077424 */ /* 0x000fc600078e00ff */
[----:B--2---:R0:W-:Y:S01]  /*6070*/  ST.E.64 desc[UR4][R16.64], R4 ;  /* 0x0000000410007985 */ /* 0x0041e2000c101b04 */
[----:B------:R-:W-:-:S08]  /*6080*/  IMAD.MOV.U32 R6, RZ, RZ, R28 ;  /* 0x000000ffff067224 */ /* 0x000fd000078e001c */
[----:B------:R-:W-:Y:S05]  /*6090*/  @!P0 BRA `(.L_x_80) ;  /* 0x0000000400a88947 */ /* 0x000fea0003800000 */
[C---:B------:R-:W-:Y:S02]  /*60a0*/  R2UR UR6, R22.reuse ;  /* 0x00000000160672ca */ /* 0x040fe400000e0000 */
[C---:B------:R-:W-:Y:S02]  /*60b0*/  R2UR UR7, R23.reuse ;  /* 0x00000000170772ca */ /* 0x040fe400000e0000 */
[----:B------:R-:W-:Y:S02]  /*60c0*/  R2UR UR4, R22 ;  /* 0x00000000160472ca */ /* 0x000fe400000e0000 */
[----:B------:R-:W-:-:S09]  /*60d0*/  R2UR UR5, R23 ;  /* 0x00000000170572ca */ /* 0x000fd200000e0000 */
[----:B------:R-:W2:Y:S04]  /*60e0*/  LDG.E.64 R28, desc[UR6][R10.64] ;  /* 0x000000060a1c7981 */ /* 0x000ea8000c1e1b00 */
[----:B0-----:R-:W3:Y:S01]  /*60f0*/  LDG.E.64 R4, desc[UR4][R8.64] ;  /* 0x0000000408047981 */ /* 0x001ee2000c1e1b00 */
[C---:B------:R-:W-:Y:S01]  /*6100*/  R2UR UR8, R22.reuse ;  /* 0x00000000160872ca */ /* 0x040fe200000e0000 */
[----:B------:R-:W-:Y:S01]  /*6110*/  VIADD R13, R27, 0x1 ;  /* 0x000000011b0d7836 */ /* 0x000fe20000000000 */
[C---:B------:R-:W-:Y:S02]  /*6120*/  R2UR UR9, R23.reuse ;  /* 0x00000000170972ca */ /* 0x040fe400000e0000 */
[----:B------:R-:W-:Y:S02]  /*6130*/  R2UR UR10, R22 ;  /* 0x00000000160a72ca */ /* 0x000fe400000e0000 */
[----:B------:R-:W-:Y:S01]  /*6140*/  R2UR UR11, R23 ;  /* 0x00000000170b72ca */ /* 0x000fe200000e0000 */
[C---:B--2---:R-:W-:Y:S01]  /*6150*/  IMAD.SHL.U32 R18, R28.reuse, 0x8, RZ ;  /* 0x000000081c127824 */ /* 0x044fe200078e00ff */
[----:B------:R-:W-:-:S02]  /*6160*/  SHF.L.U64.HI R25, R28, 0x3, R29 ;  /* 0x000000031c197819 */ /* 0x000fc4000001021d */
        /* <DEDUP_REMOVED lines=9> */
[----:B------:R0:W-:Y:S04]  /*6200*/  ST.E.64 desc[UR8][R16.64], R6 ;  /* 0x0000000610007985 */ /* 0x0001e8000c101b08 */
[----:B------:R-:W3:Y:S01]  /*6210*/  LDG.E.64 R4, desc[UR10][R8.64] ;  /* 0x0000000a08047981 */ /* 0x000ee2000c1e1b00 */
[----:B------:R-:W-:-:S04]  /*6220*/  IADD3 R19, P0, PT, R18, 0x8, RZ ;  /* 0x0000000812137810 */ /* 0x000fc80007f1e0ff */
[----:B------:R-:W-:Y:S01]  /*6230*/  LOP3.LUT R19, R19, 0xfffffff8, RZ, 0xc0, !PT ;  /* 0xfffffff813137812 */ /* 0x000fe200078ec0ff */
[----:B------:R-:W-:-:S05]  /*6240*/  IMAD.X R25, RZ, RZ, R25, P0 ;  /* 0x000000ffff197224 */ /* 0x000fca00000e0619 */
[----:B------:R-:W-:Y:S01]  /*6250*/  LOP3.LUT R25, R25, 0x7, RZ, 0xc0, !PT ;  /* 0x0000000719197812 */ /* 0x000fe200078ec0ff */
[----:B0-----:R-:W-:Y:S02]  /*6260*/  IMAD.MOV.U32 R7, RZ, RZ, 0x9000000 ;  /* 0x09000000ff077424 */ /* 0x001fe400078e00ff */
[----:B------:R-:W-:Y:S01]  /*6270*/  IMAD.MOV.U32 R6, RZ, RZ, R28 ;  /* 0x000000ffff067224 */ /* 0x000fe200078e001c */
[----:B---3--:R-:W-:-:S05]  /*6280*/  IADD3 R4, P0, PT, R4, R19, RZ ;  /* 0x0000001304047210 */ /* 0x008fca0007f1e0ff */
[----:B------:R-:W-:Y:S01]  /*6290*/  IMAD.X R5, R5, 0x1, R25, P0 ;  /* 0x0000000105057824 */ /* 0x000fe200000e0619 */
[----:B------:R-:W-:-:S04]  /*62a0*/  ISETP.NE.AND P0, PT, R24, 0x2, PT ;  /* 0x000000021800780c */ /* 0x000fc80003f05270 */
[----:B--2---:R2:W-:Y:S09]  /*62b0*/  ST.E.64 desc[UR4][R4.64], R12 ;  /* 0x0000000c04007985 */ /* 0x0045f2000c101b04 */
[----:B------:R-:W-:Y:S05]  /*62c0*/  @!P0 BRA `(.L_x_80) ;  /* 0x00000004001c8947 */ /* 0x000fea0003800000 */
[C---:B------:R-:W-:Y:S02]  /*62d0*/  R2UR UR6, R22.reuse ;  /* 0x00000000160672ca */ /* 0x040fe400000e0000 */
[C---:B------:R-:W-:Y:S02]  /*62e0*/  R2UR UR7, R23.reuse ;  /* 0x00000000170772ca */ /* 0x040fe400000e0000 */
[----:B------:R-:W-:Y:S02]  /*62f0*/  R2UR UR4, R22 ;  /* 0x00000000160472ca */ /* 0x000fe400000e0000 */
[----:B------:R-:W-:-:S09]  /*6300*/  R2UR UR5, R23 ;  /* 0x00000000170572ca */ /* 0x000fd200000e0000 */
[----:B------:R-:W3:Y:S04]  /*6310*/  LDG.E.64 R24, desc[UR6][R10.64] ;  /* 0x000000060a187981 */ /* 0x000ee8000c1e1b00 */
[----:B--2---:R-:W2:Y:S01]  /*6320*/  LDG.E.64 R4, desc[UR4][R8.64] ;  /* 0x0000000408047981 */ /* 0x004ea2000c1e1b00 */
[----:B------:R-:W-:Y:S01]  /*6330*/  VIADD R13, R27, 0x2 ;  /* 0x000000021b0d7836 */ /* 0x000fe20000000000 */
[C---:B------:R-:W-:Y:S02]  /*6340*/  R2UR UR8, R22.reuse ;  /* 0x00000000160872ca */ /* 0x040fe400000e0000 */
[----:B------:R-:W-:Y:S02]  /*6350*/  R2UR UR9, R23 ;  /* 0x00000000170972ca */ /* 0x000fe400000e0000 */
[----:B------:R-:W-:-:S02]  /*6360*/  R2UR UR10, R22 ;  /* 0x00000000160a72ca */ /* 0x000fc400000e0000 */
[----:B------:R-:W-:Y:S01]  /*6370*/  R2UR UR11, R23 ;  /* 0x00000000170b72ca */ /* 0x000fe200000e0000 */
[C---:B---3--:R-:W-:Y:S01]  /*6380*/  IMAD.SHL.U32 R16, R24.reuse, 0x8, RZ ;  /* 0x0000000818107824 */ /* 0x048fe200078e00ff */
[C---:B------:R-:W-:Y:S02]  /*6390*/  SHF.L.U64.HI R19, R24.reuse, 0x3, R25 ;  /* 0x0000000318137819 */ /* 0x040fe40000010219 */
[----:B------:R-:W-:Y:S01]  /*63a0*/  IADD3 R14, P0, PT, R24, 0x2, RZ ;  /* 0x00000002180e7810 */ /* 0x000fe20007f1e0ff */
[----:B--2---:R-:W-:Y:S01]  /*63b0*/  IMAD.WIDE.U32 R12, R13, 0x8, R4 ;  /* 0x000000080d0c7825 */ /* 0x004fe200078e0004 */
[----:B------:R-:W-:Y:S02]  /*63c0*/  LOP3.LUT R15, R16, 0xfffffff8, RZ, 0xc0, !PT ;  /* 0xfffffff8100f7812 */ /* 0x000fe400078ec0ff */
[----:B------:R-:W-:Y:S02]  /*63d0*/  LOP3.LUT R17, R19, 0x7, RZ, 0xc0, !PT ;  /* 0x0000000713117812 */ /* 0x000fe400078ec0ff */
[----:B------:R-:W-:Y:S01]  /*63e0*/  IADD3 R4, P1, PT, R4, R15, RZ ;  /* 0x0000000f04047210 */ /* 0x000fe20007f3e0ff */
[----:B------:R-:W-:Y:S01]  /*63f0*/  IMAD.X R15, RZ, RZ, R25, P0 ;  /* 0x000000ffff0f7224 */ /* 0x000fe200000e0619 */
[----:B------:R-:W2:Y:S03]  /*6400*/  LD.E.64 R12, desc[UR4][R12.64] ;  /* 0x000000040c0c7980 */ /* 0x000ea6000c101b00 */
        /* <DEDUP_REMOVED lines=11> */
[----:B------:R-:W-:-:S05]  /*64c0*/  IMAD.X R17, R9, 0x1, R19, P0 ;  /* 0x0000000109117824 */ /* 0x000fca00000e0613 */
[----:B--2---:R3:W-:Y:S01]  /*64d0*/  ST.E.64 desc[UR4][R16.64], R12 ;  /* 0x0000000c10007985 */ /* 0x0047e2000c101b04 */
[----:B------:R-:W-:Y:S05]  /*64e0*/  BRA `(.L_x_80) ;  /* 0x0000000000947947 */ /* 0x000fea0003800000 */
.L_x_79:
[----:B------:R-:W0:Y:S01]  /*64f0*/  LDC.64 R16, c[0x4][0x20] ;  /* 0x01000800ff107b82 */ /* 0x000e220000000a00 */
[----:B------:R-:W-:Y:S02]  /*6500*/  R2UR UR4, R22 ;  /* 0x00000000160472ca */ /* 0x000fe400000e0000 */
[----:B------:R-:W-:-:S13]  /*6510*/  R2UR UR5, R23 ;  /* 0x00000000170572ca */ /* 0x000fda00000e0000 */
[----:B0-----:R-:W2:Y:S01]  /*6520*/  LDG.E.64 R8, desc[UR4][R16.64] ;  /* 0x0000000410087981 */ /* 0x001ea2000c1e1b00 */
[----:B------:R-:W0:Y:S01]  /*6530*/  LDC.64 R18, c[0x4][0x8] ;  /* 0x01000200ff127b82 */ /* 0x000e220000000a00 */
[----:B------:R-:W-:-:S04]  /*6540*/  LEA R11, P0, R6, 0x8, 0x3 ;  /* 0x00000008060b7811 */ /* 0x000fc800078018ff */
[----:B------:R-:W-:Y:S02]  /*6550*/  LEA.HI.X R7, R6, RZ, R7, 0x3, P0 ;  /* 0x000000ff06077211 */ /* 0x000fe400000f1c07 */
[----:B------:R-:W-:Y:S02]  /*6560*/  LOP3.LUT R11, R11, 0xfffffff8, RZ, 0xc0, !PT ;  /* 0xfffffff80b0b7812 */ /* 0x000fe400078ec0ff */
[----:B------:R-:W-:Y:S01]  /*6570*/  LOP3.LUT R7, R7, 0x7, RZ, 0xc0, !PT ;  /* 0x0000000707077812 */ /* 0x000fe200078ec0ff */
[----:B0-----:R-:W3:Y:S01]  /*6580*/  LDG.E.64 R12, desc[UR4][R18.64] ;  /* 0x00000004120c7981 */ /* 0x001ee2000c1e1b00 */
[----:B--2---:R-:W-:-:S05]  /*6590*/  IADD3 R10, P0, PT, R8, R11, RZ ;  /* 0x0000000b080a7210 */ /* 0x004fca0007f1e0ff */
[----:B------:R-:W-:-:S06]  /*65a0*/  IMAD.X R11, R9, 0x1, R7, P0 ;  /* 0x00000001090b7824 */ /* 0x000fcc00000e0607 */
[----:B------:R-:W2:Y:S01]  /*65b0*/  LD.E.64 R10, desc[UR4][R10.64] ;  /* 0x000000040a0a7980 */ /* 0x000ea2000c101b00 */
[C---:B------:R-:W-:Y:S02]  /*65c0*/  R2UR UR6, R22.reuse ;  /* 0x00000000160672ca */ /* 0x040fe400000e0000 */
[C---:B------:R-:W-:Y:S02]  /*65d0*/  R2UR UR7, R23.reuse ;  /* 0x00000000170772ca */ /* 0x040fe400000e0000 */
[----:B------:R-:W-:Y:S02]  /*65e0*/  R2UR UR8, R22 ;  /* 0x00000000160872ca */ /* 0x000fe400000e0000 */
[----:B------:R-:W-:Y:S01]  /*65f0*/  R2UR UR9, R23 ;  /* 0x00000000170972ca */ /* 0x000fe200000e0000 */
[----:B---3--:R-:W-:-:S04]  /*6600*/  IMAD.MOV.U32 R6, RZ, RZ, R12 ;  /* 0x000000ffff067224 */ /* 0x008fc800078e000c */
[C---:B------:R-:W-:Y:S01]  /*6610*/  IMAD.SHL.U32 R24, R6.reuse, 0x8, RZ ;  /* 0x0000000806187824 */ /* 0x040fe200078e00ff */
[C-C-:B------:R-:W-:Y:S02]  /*6620*/  SHF.L.U64.HI R25, R6.reuse, 0x3, R13.reuse ;  /* 0x0000000306197819 */ /* 0x140fe4000001020d */
[----:B------:R-:W-:Y:S02]  /*6630*/  IADD3 R12, P0, PT, R6, 0x2, RZ ;  /* 0x00000002060c7810 */ /* 0x000fe40007f1e0ff */
[----:B------:R-:W-:Y:S02]  /*6640*/  LOP3.LUT R15, R24, 0xfffffff8, RZ, 0xc0, !PT ;  /* 0xfffffff8180f7812 */ /* 0x000fe400078ec0ff */
[----:B------:R-:W-:Y:S01]  /*6650*/  LOP3.LUT R7, R25, 0x7, RZ, 0xc0, !PT ;  /* 0x0000000719077812 */ /* 0x000fe200078ec0ff */
[----:B------:R-:W-:Y:S01]  /*6660*/  IMAD.X R13, RZ, RZ, R13, P0 ;  /* 0x000000ffff0d7224 */ /* 0x000fe200000e060d */
[----:B------:R-:W-:-:S04]  /*6670*/  IADD3 R14, P1, PT, R8, R15, RZ ;  /* 0x0000000f080e7210 */ /* 0x000fc80007f3e0ff */
[----:B------:R4:W-:Y:S01]  /*6680*/  STG.E.64 desc[UR4][R18.64], R12 ;  /* 0x0000000c12007986 */ /* 0x0009e2000c101b04 */
[----:B------:R-:W-:-:S05]  /*6690*/  IMAD.X R15, R9, 0x1, R7, P1 ;  /* 0x00000001090f7824 */ /* 0x000fca00008e0607 */
[----:B--2---:R4:W-:Y:S04]  /*66a0*/  ST.E.64 desc[UR6][R14.64], R10 ;  /* 0x0000000a0e007985 */ /* 0x0049e8000c101b06 */
[----:B------:R-:W2:Y:S01]  /*66b0*/  LDG.E.64 R8, desc[UR8][R16.64] ;  /* 0x0000000810087981 */ /* 0x000ea2000c1e1b00 */
[----:B------:R-:W-:-:S04]  /*66c0*/  IADD3 R7, P0, PT, R24, 0x8, RZ ;  /* 0x0000000818077810 */ /* 0x000fc80007f1e0ff */
[----:B------:R-:W-:Y:S01]  /*66d0*/  LOP3.LUT R7, R7, 0xfffffff8, RZ, 0xc0, !PT ;  /* 0xfffffff807077812 */ /* 0x000fe200078ec0ff */
[----:B------:R-:W-:-:S05]  /*66e0*/  IMAD.X R25, RZ, RZ, R25, P0 ;  /* 0x000000ffff197224 */ /* 0x000fca00000e0619 */
[----:B------:R-:W-:Y:S02]  /*66f0*/  LOP3.LUT R25, R25, 0x7, RZ, 0xc0, !PT ;  /* 0x0000000719197812 */ /* 0x000fe400078ec0ff */
[----:B--2---:R-:W-:Y:S01]  /*6700*/  IADD3 R8, P0, PT, R8, R7, RZ ;  /* 0x0000000708087210 */ /* 0x004fe20007f1e0ff */
[----:B------:R-:W-:-:S04]  /*6710*/  IMAD.MOV.U32 R7, RZ, RZ, 0x9000000 ;  /* 0x09000000ff077424 */ /* 0x000fc800078e00ff */
[----:B------:R-:W-:-:S05]  /*6720*/  IMAD.X R9, R9, 0x1, R25, P0 ;  /* 0x0000000109097824 */ /* 0x000fca00000e0619 */
[----:B------:R4:W-:Y:S03]  /*6730*/  ST.E.64 desc[UR4][R8.64], R4 ;  /* 0x0000000408007985 */ /* 0x0009e6000c101b04 */
.L_x_80:
[----:B------:R-:W-:Y:S05]  /*6740*/  BSYNC.RECONVERGENT B2 ;  /* 0x0000000000027941 */ /* 0x000fea0003800200 */
.L_x_78:
[----:B------:R-:W-:Y:S05]  /*6750*/  BRA `(.L_x_23) ;  /* 0x0000005c006c7947 */ /* 0x000fea0003800000 */
.L_x_76:
        /* <DEDUP_REMOVED lines=8> */
[----:B------:R-:W1:Y:S01]  /*67e0*/  LDC.64 R10, c[0x4][0x8] ;  /* 0x01000200ff0a7b82 */ /* 0x000e620000000a00 */
[----:B--2---:R-:W-:-:S05]  /*67f0*/  IADD3 R14, P0, PT, R8, 0x1, RZ ;  /* 0x00000001080e7810 */ /* 0x004fca0007f1e0ff */
[----:B------:R-:W-:-:S05]  /*6800*/  IMAD.X R15, RZ, RZ, R9, P0 ;  /* 0x000000ffff0f7224 */ /* 0x000fca00000e0609 */
[----:B------:R2:W-:Y:S04]  /*6810*/  STG.E.64 desc[UR4][R24.64], R14 ;  /* 0x0000000e18007986 */ /* 0x0005e8000c101b04 */
[----:B-1----:R-:W3:Y:S01]  /*6820*/  LDG.E.64 R16, desc[UR6][R10.64] ;  /* 0x000000060a107981 */ /* 0x002ee2000c1e1b00 */
[----:B------:R-:W0:Y:S01]  /*6830*/  LDC.64 R8, c[0x4][0x20] ;  /* 0x01000800ff087b82 */ /* 0x000e220000000a00 */
[----:B---3--:R-:W-:-:S05]  /*6840*/  IADD3 R18, P0, PT, R16, 0x1, RZ ;  /* 0x0000000110127810 */ /* 0x008fca0007f1e0ff */
[----:B------:R-:W-:-:S05]  /*6850*/  IMAD.X R19, RZ, RZ, R17, P0 ;  /* 0x000000ffff137224 */ /* 0x000fca00000e0611 */
[----:B------:R1:W-:Y:S04]  /*6860*/  STG.E.64 desc[UR4][R10.64], R18 ;  /* 0x000000120a007986 */ /* 0x0003e8000c101b04 */
[----:B0-----:R-:W2:Y:S01]  /*6870*/  LDG.E.64 R12, desc[UR6][R8.64] ;  /* 0x00000006080c7981 */ /* 0x001ea2000c1e1b00 */
[----:B------:R-:W-:Y:S02]  /*6880*/  R2UR UR8, R22 ;  /* 0x00000000160872ca */ /* 0x000fe400000e0000 */
[----:B------:R-:W-:Y:S02]  /*6890*/  R2UR UR9, R23 ;  /* 0x00000000170972ca */ /* 0x000fe400000e0000 */
[----:B--2---:R-:W-:-:S04]  /*68a0*/  LEA R24, P0, R16, R12, 0x3 ;  /* 0x0000000c10187211 */ /* 0x004fc800078018ff */
[----:B------:R-:W-:-:S05]  /*68b0*/  LEA.HI.X R25, R16, R13, R17, 0x3, P0 ;  /* 0x0000000d10197211 */ /* 0x000fca00000f1c11 */
[----:B------:R0:W-:Y:S04]  /*68c0*/  ST.E.64 desc[UR4][R24.64], R6 ;  /* 0x0000000618007985 */ /* 0x0001e8000c101b04 */
[----:B------:R-:W2:Y:S04]  /*68d0*/  LDG.E.64 R12, desc[UR8][R10.64] ;  /* 0x000000080a0c7981 */ /* 0x000ea8000c1e1b00 */
[----:B------:R-:W3:Y:S01]  /*68e0*/  LDG.E.64 R14, desc[UR6][R8.64] ;  /* 0x00000006080e7981 */ /* 0x000ee2000c1e1b00 */
[C---:B------:R-:W-:Y:S01]  /*68f0*/  IMAD.SHL.U32 R17, R4.reuse, 0x8, RZ ;  /* 0x0000000804117824 */ /* 0x040fe200078e00ff */
[----:B------:R-:W-:-:S02]  /*6900*/  SHF.L.U64.HI R4, R4, 0x3, R5 ;  /* 0x0000000304047819 */ /* 0x000fc40000010205 */
[----:B------:R-:W-:Y:S02]  /*6910*/  R2UR UR10, R22 ;  /* 0x00000000160a72ca */ /* 0x000fe400000e0000 */
[C---:B-1----:R-:W-:Y:S02]  /*6920*/  IADD3 R19, P0, PT, R17.reuse, 0x8, RZ ;  /* 0x0000000811137810 */ /* 0x042fe40007f1e0ff */
[----:B0-----:R-:W-:Y:S02]  /*6930*/  LOP3.LUT R7, R17, 0xfffffff8, RZ, 0xc0, !PT ;  /* 0xfffffff811077812 */ /* 0x001fe400078ec0ff */
[----:B------:R-:W-:Y:S01]  /*6940*/  LOP3.LUT R19, R19, 0xfffffff8, RZ, 0xc0, !PT ;  /* 0xfffffff813137812 */ /* 0x000fe200078ec0ff */
[----:B------:R-:W-:Y:S01]  /*6950*/  IMAD.X R25, RZ, RZ, R4, P0 ;  /* 0x000000ffff197224 */ /* 0x000fe200000e0604 */
[----:B------:R-:W-:Y:S02]  /*6960*/  LOP3.LUT R31, R4, 0x7, RZ, 0xc0, !PT ;  /* 0x00000007041f7812 */ /* 0x000fe400078ec0ff */
[----:B------:R-:W-:-:S02]  /*6970*/  R2UR UR11, R23 ;  /* 0x00000000170b72ca */ /* 0x000fc400000e0000 */
[----:B------:R-:W-:Y:S02]  /*6980*/  LOP3.LUT R25, R25, 0x7, RZ, 0xc0, !PT ;  /* 0x0000000719197812 */ /* 0x000fe400078ec0ff */
[----:B------:R-:W-:Y:S02]  /*6990*/  R2UR UR12, R22 ;  /* 0x00000000160c72ca */ /* 0x000fe400000e0000 */
[----:B------:R-:W-:Y:S02]  /*69a0*/  R2UR UR13, R23 ;  /* 0x00000000170d72ca */ /* 0x000fe400000e0000 */
[----:B------:R-:W-:Y:S01]  /*69b0*/  LOP3.LUT R5, R5, 0xffffff, RZ, 0xc0, !PT ;  /* 0x00ffffff05057812 */ /* 0x000fe200078ec0ff */
[C---:B--2---:R-:W-:Y:S01]  /*69c0*/  IMAD.SHL.U32 R29, R12.reuse, 0x8, RZ ;  /* 0x000000080c1d7824 */ /* 0x044fe200078e00ff */
[C---:B------:R-:W-:Y:S02]  /*69d0*/  SHF.L.U64.HI R4, R12.reuse, 0x3, R13 ;  /* 0x000000030c047819 */ /* 0x040fe4000001020d */
[----:B------:R-:W-:-:S02]  /*69e0*/  IADD3 R24, P2, PT, R12, 0x2, RZ ;  /* 0x000000020c187810 */ /* 0x000fc40007f5e0ff */
[----:B------:R-:W-:Y:S02]  /*69f0*/  LOP3.LUT R27, R29, 0xfffffff8, RZ, 0xc0, !PT ;  /* 0xfffffff81d1b7812 */ /* 0x000fe400078ec0ff */
[C---:B---3--:R-:W-:Y:S02]  /*6a00*/  IADD3 R6, P0, PT, R14.reuse, R7, RZ ;  /* 0x000000070e067210 */ /* 0x048fe40007f1e0ff */
[----:B------:R-:W-:Y:S02]  /*6a10*/  IADD3 R18, P1, PT, R14, R19, RZ ;  /* 0x000000130e127210 */ /* 0x000fe40007f3e0ff */
[----:B------:R-:W-:Y:S01]  /*6a20*/  LOP3.LUT R17, R4, 0x7, RZ, 0xc0, !PT ;  /* 0x0000000704117812 */ /* 0x000fe200078ec0ff */
[C---:B------:R-:W-:Y:S01]  /*6a30*/  IMAD.X R7, R15.reuse, 0x1, R31, P0 ;  /* 0x000000010f077824 */ /* 0x040fe200000e061f */
[----:B------:R-:W-:Y:S01]  /*6a40*/  IADD3 R26, P3, PT, R14, R27, RZ ;  /* 0x0000001b0e1a7210 */ /* 0x000fe20007f7e0ff */
[----:B------:R-:W-:Y:S02]  /*6a50*/  IMAD.X R19, R15, 0x1, R25, P1 ;  /* 0x000000010f137824 */ /* 0x000fe400008e0619 */
[----:B------:R-:W-:-:S02]  /*6a60*/  IMAD.X R25, RZ, RZ, R13, P2 ;  /* 0x000000ffff197224 */ /* 0x000fc400010e060d */
[----:B------:R-:W-:Y:S01]  /*6a70*/  IMAD.X R27, R15, 0x1, R17, P3 ;  /* 0x000000010f1b7824 */ /* 0x000fe200018e0611 */
[----:B------:R-:W-:Y:S01]  /*6a80*/  LOP3.LUT R17, R5, 0x5000000, RZ, 0xfc, !PT ;  /* 0x0500000005117812 */ /* 0x000fe200078efcff */
[----:B------:R-:W2:Y:S04]  /*6a90*/  LD.E.64 R6, desc[UR4][R6.64] ;  /* 0x0000000406067980 */ /* 0x000ea8000c101b00 */
[----:B------:R-:W3:Y:S04]  /*6aa0*/  LD.E.64 R18, desc[UR6][R18.64] ;  /* 0x0000000612127980 */ /* 0x000ee8000c101b00 */
[----:B------:R-:W-:Y:S04]  /*6ab0*/  STG.E.64 desc[UR8][R10.64], R24 ;  /* 0x000000180a007986 */ /* 0x000fe8000c101b08 */
[----:B------:R0:W-:Y:S04]  /*6ac0*/  ST.E.64 desc[UR10][R26.64], R16 ;  /* 0x000000101a007985 */ /* 0x0001e8000c101b0a */
[----:B------:R-:W4:Y:S01]  /*6ad0*/  LDG.E.64 R14, desc[UR12][R8.64] ;  /* 0x0000000c080e7981 */ /* 0x000f22000c1e1b00 */
[----:B------:R-:W-:-:S04]  /*6ae0*/  IADD3 R29, P0, PT, R29, 0x8, RZ ;  /* 0x000000081d1d7810 */ /* 0x000fc80007f1e0ff */
[----:B------:R-:W-:Y:S01]  /*6af0*/  LOP3.LUT R29, R29, 0xfffffff8, RZ, 0xc0, !PT ;  /* 0xfffffff81d1d7812 */ /* 0x000fe200078ec0ff */
[----:B------:R-:W-:-:S05]  /*6b00*/  IMAD.X R13, RZ, RZ, R4, P0 ;  /* 0x000000ffff0d7224 */ /* 0x000fca00000e0604 */
[----:B------:R-:W-:Y:S02]  /*6b10*/  LOP3.LUT R13, R13, 0x7, RZ, 0xc0, !PT ;  /* 0x000000070d0d7812 */ /* 0x000fe400078ec0ff */
[----:B----4-:R-:W-:-:S05]  /*6b20*/  IADD3 R28, P0, PT, R14, R29, RZ ;  /* 0x0000001d0e1c7210 */ /* 0x010fca0007f1e0ff */
[----:B------:R-:W-:-:S05]  /*6b30*/  IMAD.X R29, R15, 0x1, R13, P0 ;  /* 0x000000010f1d7824 */ /* 0x000fca00000e060d */
[----:B--2---:R1:W-:Y:S04]  /*6b40*/  ST.E.64 desc[UR4][R28.64], R6 ;  /* 0x000000061c007985 */ /* 0x0043e8000c101b04 */
[----:B------:R-:W0:Y:S02]  /*6b50*/  LDG.E.64 R14, desc[UR6][R10.64] ;  /* 0x000000060a0e7981 */ /* 0x000e24000c1e1b00 */
[----:B0-----:R-:W-:-:S05]  /*6b60*/  IADD3 R26, P0, PT, R14, 0x2, RZ ;  /* 0x000000020e1a7810 */ /* 0x001fca0007f1e0ff */
[----:B------:R-:W-:-:S05]  /*6b70*/  IMAD.X R27, RZ, RZ, R15, P0 ;  /* 0x000000ffff1b7224 */ /* 0x000fca00000e060f */
[----:B------:R0:W-:Y:S04]  /*6b80*/  STG.E.64 desc[UR4][R10.64], R26 ;  /* 0x0000001a0a007986 */ /* 0x0001e8000c101b04 */
[----:B------:R-:W2:Y:S01]  /*6b90*/  LDG.E.64 R24, desc[UR6][R8.64] ;  /* 0x0000000608187981 */ /* 0x000ea2000c1e1b00 */
[C---:B------:R-:W-:Y:S01]  /*6ba0*/  IMAD.SHL.U32 R4, R14.reuse, 0x8, RZ ;  /* 0x000000080e047824 */ /* 0x040fe200078e00ff */
[----:B------:R-:W-:Y:S02]  /*6bb0*/  SHF.L.U64.HI R15, R14, 0x3, R15 ;  /* 0x000000030e0f7819 */ /* 0x000fe4000001020f */
[----:B------:R-:W-:Y:S02]  /*6bc0*/  LOP3.LUT R17, R5, 0x6000000, RZ, 0xfc, !PT ;  /* 0x0600000005117812 */ /* 0x000fe400078efcff */
[----:B------:R-:W-:-:S02]  /*6bd0*/  LOP3.LUT R13, R4, 0xfffffff8, RZ, 0xc0, !PT ;  /* 0xfffffff8040d7812 */ /* 0x000fc400078ec0ff */
[----:B-1----:R-:W-:Y:S02]  /*6be0*/  LOP3.LUT R7, R15, 0x7, RZ, 0xc0, !PT ;  /* 0x000000070f077812 */ /* 0x002fe400078ec0ff */
[----:B--2---:R-:W-:-:S05]  /*6bf0*/  IADD3 R24, P0, PT, R24, R13, RZ ;  /* 0x0000000d18187210 */ /* 0x004fca0007f1e0ff */
[----:B------:R-:W-:-:S05]  /*6c00*/  IMAD.X R25, R25, 0x1, R7, P0 ;  /* 0x0000000119197824 */ /* 0x000fca00000e0607 */
[----:B------:R1:W-:Y:S04]  /*6c10*/  ST.E.64 desc[UR4][R24.64], R16 ;  /* 0x0000001018007985 */ /* 0x0003e8000c101b04 */
[----:B------:R-:W2:Y:S01]  /*6c20*/  LDG.E.64 R6, desc[UR6][R8.64] ;  /* 0x0000000608067981 */ /* 0x000ea2000c1e1b00 */
[----:B0-----:R-:W-:-:S04]  /*6c30*/  IADD3 R27, P0, PT, R4, 0x8, RZ ;  /* 0x00000008041b7810 */ /* 0x001fc80007f1e0ff */
[----:B------:R-:W-:Y:S01]  /*6c40*/  LOP3.LUT R27, R27, 0xfffffff8, RZ, 0xc0, !PT ;  /* 0xfffffff81b1b7812 */ /* 0x000fe200078ec0ff */
[----:B------:R-:W-:-:S05]  /*6c50*/  IMAD.X R13, RZ, RZ, R15, P0 ;  /* 0x000000ffff0d7224 */ /* 0x000fca00000e060f */
[----:B------:R-:W-:Y:S02]  /*6c60*/  LOP3.LUT R13, R13, 0x7, RZ, 0xc0, !PT ;  /* 0x000000070d0d7812 */ /* 0x000fe400078ec0ff */
[----:B--2---:R-:W-:-:S05]  /*6c70*/  IADD3 R26, P0, PT, R6, R27, RZ ;  /* 0x0000001b061a7210 */ /* 0x004fca0007f1e0ff */
[----:B------:R-:W-:-:S05]  /*6c80*/  IMAD.X R27, R7, 0x1, R13, P0 ;  /* 0x00000001071b7824 */ /* 0x000fca00000e060d */
[----:B---3--:R-:W-:Y:S04]  /*6c90*/  ST.E.64 desc[UR4][R26.64], R18 ;  /* 0x000000121a007985 */ /* 0x008fe8000c101b04 */
[----:B------:R-:W1:Y:S02]  /*6ca0*/  LDG.E.64 R6, desc[UR6][R10.64] ;  /* 0x000000060a067981 */ /* 0x000e64000c1e1b00 */
[----:B-1----:R-:W-:-:S05]  /*6cb0*/  IADD3 R24, P0, PT, R6, 0x2, RZ ;  /* 0x0000000206187810 */ /* 0x002fca0007f1e0ff */
[----:B------:R-:W-:-:S05]  /*6cc0*/  IMAD.X R25, RZ, RZ, R7, P0 ;  /* 0x000000ffff197224 */ /* 0x000fca00000e0607 */
[----:B------:R0:W-:Y:S04]  /*6cd0*/  STG.E.64 desc[UR4][R10.64], R24 ;  /* 0x000000180a007986 */ /* 0x0001e8000c101b04 */
[----:B------:R-:W2:Y:S01]  /*6ce0*/  LDG.E.64 R16, desc[UR6][R8.64] ;  /* 0x0000000608107981 */ /* 0x000ea2000c1e1b00 */
[C---:B------:R-:W-:Y:S01]  /*6cf0*/  IMAD.SHL.U32 R4, R6.reuse, 0x8, RZ ;  /* 0x0000000806047824 */ /* 0x040fe200078e00ff */
[----:B------:R-:W-:-:S04]  /*6d00*/  SHF.L.U64.HI R15, R6, 0x3, R7 ;  /* 0x00000003060f7819 */ /* 0x000fc80000010207 */
[----:B------:R-:W-:Y:S02]  /*6d10*/  LOP3.LUT R7, R4, 0xfffffff8, RZ, 0xc0, !PT ;  /* 0xfffffff804077812 */ /* 0x000fe400078ec0ff */
[----:B------:R-:W-:Y:S02]  /*6d20*/  LOP3.LUT R13, R15, 0x7, RZ, 0xc0, !PT ;  /* 0x000000070f0d7812 */ /* 0x000fe400078ec0ff */
[----:B--2---:R-:W-:-:S05]  /*6d30*/  IADD3 R16, P0, PT, R16, R7, RZ ;  /* 0x0000000710107210 */ /* 0x004fca0007f1e0ff */
[----:B------:R-:W-:Y:S02]  /*6d40*/  IMAD.X R17, R17, 0x1, R13, P0 ;  /* 0x0000000111117824 */ /* 0x000fe400000e060d */
[----:B------:R-:W-:-:S05]  /*6d50*/  IMAD.MOV.U32 R13, RZ, RZ, 0x9000000 ;  /* 0x09000000ff0d7424 */ /* 0x000fca00078e00ff */
[----:B------:R1:W-:Y:S04]  /*6d60*/  ST.E.64 desc[UR4][R16.64], R12 ;  /* 0x0000000c10007985 */ /* 0x0003e8000c101b04 */
[----:B------:R-:W2:Y:S01]  /*6d70*/  LDG.E.64 R8, desc[UR6][R8.64] ;  /* 0x0000000608087981 */ /* 0x000ea2000c1e1b00 */
[----:B0-----:R-:W-:-:S04]  /*6d80*/  IADD3 R11, P0, PT, R4, 0x8, RZ ;  /* 0x00000008040b7810 */ /* 0x001fc80007f1e0ff */
[----:B------:R-:W-:Y:S01]  /*6d90*/  LOP3.LUT R11, R11, 0xfffffff8, RZ, 0xc0, !PT ;  /* 0xfffffff80b0b7812 */ /* 0x000fe200078ec0ff */
[----:B------:R-:W-:Y:S02]  /*6da0*/  IMAD.X R7, RZ, RZ, R15, P0 ;  /* 0x000000ffff077224 */ /* 0x000fe400000e060f */
[----:B------:R-:W-:-:S03]  /*6db0*/  IMAD.MOV.U32 R15, RZ, RZ, 0x9000000 ;  /* 0x09000000ff0f7424 */ /* 0x000fc600078e00ff */
[----:B------:R-:W-:Y:S02]  /*6dc0*/  LOP3.LUT R7, R7, 0x7, RZ, 0xc0, !PT ;  /* 0x0000000707077812 */ /* 0x000fe400078ec0ff */
[----:B--2---:R-:W-:-:S05]  /*6dd0*/  IADD3 R10, P0, PT, R8, R11, RZ ;  /* 0x0000000b080a7210 */ /* 0x004fca0007f1e0ff */
[----:B------:R-:W-:Y:S01]  /*6de0*/  IMAD.X R11, R9, 0x1, R7, P0 ;  /* 0x00000001090b7824 */ /* 0x000fe200000e0607 */
[----:B------:R-:W-:-:S04]  /*6df0*/  LOP3.LUT R7, R5, 0xa000000, RZ, 0xfc, !PT ;  /* 0x0a00000005077812 */ /* 0x000fc800078efcff */
[----:B------:R1:W-:Y:S01]  /*6e00*/  ST.E.64 desc[UR4][R10.64], R14 ;  /* 0x0000000e0a007985 */ /* 0x0003e2000c101b04 */
[----:B------:R-:W-:Y:S05]  /*6e10*/  BRA `(.L_x_23) ;  /* 0x0000005400bc7947 */ /* 0x000fea0003800000 */
.L_x_66:
[----:B------:R-:W-:-:S04]  /*6e20*/  SHF.R.U32.HI R16, RZ, 0x18, R5 ;  /* 0x00000018ff107819 */ /* 0x000fc80000011605 */
[----:B------:R-:W-:-:S04]  /*6e30*/  LOP3.LUT R17, R16, 0x7f, RZ, 0xc0, !PT ;  /* 0x0000007f10117812 */ /* 0x000fc800078ec0ff */
[----:B------:R-:W-:-:S13]  /*6e40*/  ISETP.GT.AND P0, PT, R17, 0x3, PT ;  /* 0x000000031100780c */ /* 0x000fda0003f04270 */
[----:B------:R-:W-:Y:S05]  /*6e50*/  @P0 BRA `(.L_x_84) ;  /* 0x0000000000140947 */ /* 0x000fea0003800000 */
[----:B------:R-:W-:-:S13]  /*6e60*/  ISETP.NE.AND P0, PT, R17, RZ, PT ;  /* 0x000000ff1100720c */ /* 0x000fda0003f05270 */
[----:B------:R-:W-:Y:S05]  /*6e70*/  @!P0 BRA `(.L_x_85) ;  /* 0x00000000001c8947 */ /* 0x000fea0003800000 */
[----:B------:R-:W-:-:S13]  /*6e80*/  ISETP.NE.AND P0, PT, R17, 0x1, PT ;  /* 0x000000011100780c */ /* 0x000fda0003f05270 */
[----:B------:R-:W-:Y:S05]  /*6e90*/  @!P0 BRA `(.L_x_86) ;  /* 0x0000003c00b08947 */ /* 0x000fea0003800000 */
[----:B------:R-:W-:Y:S05]  /*6ea0*/  BRA `(.L_x_87) ;  /* 0x0000001400e07947 */ /* 0x000fea0003800000 */
.L_x_84:
[----:B------:R-:W-:-:S13]  /*6eb0*/  ISETP.GT.AND P0, PT, R17, 0x7, PT ;  /* 0x000000071100780c */ /* 0x000fda0003f04270 */
[----:B------:R-:W-:Y:S05]  /*6ec0*/  @P0 BRA `(.L_x_88) ;  /* 0x0000001400c00947 */ /* 0x000fea0003800000 */
[----:B------:R-:W-:-:S13]  /*6ed0*/  ISETP.NE.AND P0, PT, R17, 0x4, PT ;  /* 0x000000041100780c */ /* 0x000fda0003f05270 */
[----:B------:R-:W-:Y:S05]  /*6ee0*/  @P0 BRA `(.L_x_87) ;  /* 0x0000001400d00947 */ /* 0x000fea0003800000 */
.L_x_85:
[----:B------:R-:W0:Y:S01]  /*6ef0*/  LDC.64 R10, c[0x4][0x10] ;  /* 0x01000400ff0a7b82 */ /* 0x000e220000000a00 */
[----:B------:R-:W-:Y:S02]  /*6f00*/  R2UR UR4, R22 ;  /* 0x00000000160472ca */ /* 0x000fe400000e0000 */
[----:B------:R-:W-:-:S13]  /*6f10*/  R2UR UR5, R23 ;  /* 0x00000000170572ca */ /* 0x000fda00000e0000 */
[----:B0-----:R-:W2:Y:S01]  /*6f20*/  LDG.E.64 R8, desc[UR4][R10.64] ;  /* 0x000000040a087981 */ /* 0x001ea2000c1e1b00 */
[----:B------:R-:W-:Y:S04]  /*6f30*/  BSSY.RECONVERGENT B2, `(.L_x_89) ;  /* 0x0000168000027945 */ /* 0x000fe80003800200 */
[----:B------:R-:W-:Y:S01]  /*6f40*/  BSSY.RELIABLE B3, `(.L_x_90) ;  /* 0x0000020000037945 */ /* 0x000fe20003800100 */
[----:B------:R-:W-:Y:S01]  /*6f50*/  IMAD.MOV.U32 R15, RZ, RZ, 0x2 ;  /* 0x00000002ff0f7424 */ /* 0x000fe200078e00ff */
[----:B--2---:R-:W-:-:S05]  /*6f60*/  IADD3 R8, P0, PT, R8, 0x1, RZ ;  /* 0x0000000108087810 */ /* 0x004fca0007f1e0ff */
[----:B------:R-:W-:Y:S01]  /*6f70*/  IMAD.X R9, RZ, RZ, R9, P0 ;  /* 0x000000ffff097224 */ /* 0x000fe200000e0609 */
[----:B------:R-:W-:-:S04]  /*6f80*/  ISETP.NE.AND P0, PT, R17, 0x1, PT ;  /* 0x000000011100780c */ /* 0x000fc80003f05270 */
[----:B------:R0:W-:Y:S09]  /*6f90*/  STG.E.64 desc[UR4][R10.64], R8 ;  /* 0x000000080a007986 */ /* 0x0001f2000c101b04 */
[----:B------:R-:W-:Y:S05]  /*6fa0*/  @!P0 BRA `(.L_x_91) ;  /* 0x0000000000648947 */ /* 0x000fea0003800000 */
[C---:B0-----:R-:W-:Y:S02]  /*6fb0*/  LOP3.LUT R9, R5.reuse, 0x7e000000, RZ, 0xc0, !PT ;  /* 0x7e00000005097812 */ /* 0x041fe400078ec0ff */
        /* <DEDUP_REMOVED lines=9> */
[----:B------:R-:W-:Y:S05]  /*7050*/  @P0 BRA `(.L_x_91) ;  /* 0x0000000000380947 */ /* 0x000fea0003800000 */
.L_x_92:
[----:B------:R-:W0:Y:S01]  /*7060*/  LDC.64 R10, c[0x4][0x20] ;  /* 0x01000800ff0a7b82 */ /* 0x000e220000000a00 */
[----:B------:R-:W-:Y:S02]  /*7070*/  R2UR UR4, R22 ;  /* 0x00000000160472ca */ /* 0x000fe400000e0000 */
[----:B------:R-:W-:-:S13]  /*7080*/  R2UR UR5, R23 ;  /* 0x00000000170572ca */ /* 0x000fda00000e0000 */
[----:B0-----:R-:W2:Y:S01]  /*7090*/  LDG.E.64 R8, desc[UR4][R10.64] ;  /* 0x000000040a087981 */ /* 0x001ea2000c1e1b00 */
[C---:B------:R-:W-:Y:S01]  /*70a0*/  IMAD.SHL.U32 R12, R6.reuse, 0x8, RZ ;  /* 0x00000008060c7824 */ /* 0x040fe200078e00ff */
[----:B------:R-:W-:-:S04]  /*70b0*/  SHF.L.U64.HI R6, R6, 0x3, R7 ;  /* 0x0000000306067819 */ /* 0x000fc80000010207 */
[----:B------:R-:W-:Y:S02]  /*70c0*/  LOP3.LUT R7, R12, 0xfffffff8, RZ, 0xc0, !PT ;  /* 0xfffffff80c077812 */ /* 0x000fe400078ec0ff */
[----:B------:R-:W-:Y:S01]  /*70d0*/  LOP3.LUT R13, R6, 0x7, RZ, 0xc0, !PT ;  /* 0x00000007060d7812 */ /* 0x000fe200078ec0ff */
[----:B------:R-:W-:Y:S01]  /*70e0*/  IMAD.MOV.U32 R6, RZ, RZ, R4 ;  /* 0x000000ffff067224 */ /* 0x000fe200078e0004 */
[----:B--2---:R-:W-:Y:S02]  /*70f0*/  IADD3 R8, P0, PT, R8, R7, RZ ;  /* 0x0000000708087210 */ /* 0x004fe40007f1e0ff */
[----:B------:R-:W-:-:S03]  /*7100*/  LOP3.LUT R7, R5, 0x80000000, RZ, 0xfc, !PT ;  /* 0x8000000005077812 */ /* 0x000fc600078efcff */
[----:B------:R-:W-:-:S05]  /*7110*/  IMAD.X R9, R9, 0x1, R13, P0 ;  /* 0x0000000109097824 */ /* 0x000fca00000e060d */
[----:B------:R0:W-:Y:S01]  /*7120*/  ST.E.64 desc[UR4][R8.64], R6 ;  /* 0x0000000608007985 */ /* 0x0001e2000c101b04 */
[----:B------:R-:W-:Y:S05]  /*7130*/  BRA `(.L_x_93) ;  /* 0x00000014001c7947 */ /* 0x000fea0003800000 */
.L_x_91:
[----:B------:R-:W-:Y:S05]  /*7140*/  BSYNC.RELIABLE B3 ;  /* 0x0000000000037941 */ /* 0x000fea0003800100 */
.L_x_90:
[----:B------:R-:W1:Y:S01]  /*7150*/  LDC.64 R12, c[0x4][0x8] ;  /* 0x01000200ff0c7b82 */ /* 0x000e620000000a00 */
[----:B------:R-:W-:Y:S01]  /*7160*/  ISETP.GE.U32.AND P0, PT, R15, 0x4, PT ;  /* 0x000000040f00780c */ /* 0x000fe20003f06070 */
[----:B------:R-:W-:Y:S01]  /*7170*/  BSSY.RECONVERGENT B3, `(.L_x_94) ;  /* 0x0000053000037945 */ /* 0x000fe20003800200 */
[----:B------:R-:W-:Y:S01]  /*7180*/  LOP3.LUT R19, R7, 0xffffff, RZ, 0xc0, !PT ;  /* 0x00ffffff07137812 */ /* 0x000fe200078ec0ff */
[----:B------:R-:W-:Y:S01]  /*7190*/  IMAD.MOV.U32 R18, RZ, RZ, RZ ;  /* 0x000000ffff127224 */ /* 0x000fe200078e00ff */
[C---:B0-----:R-:W-:Y:S02]  /*71a0*/  VIMNMX.U32 R8, PT, PT, R15.reuse, 0x1, !PT ;  /* 0x000000010f087848 */ /* 0x041fe40007fe0000 */
[----:B------:R-:W-:-:S07]  /*71b0*/  VIMNMX.U32 R14, PT, PT, R15, 0x1, !PT ;  /* 0x000000010f0e7848 */ /* 0x000fce0007fe0000 */
[----:B------:R-:W-:Y:S05]  /*71c0*/  @!P0 BRA `(.L_x_95) ;  /* 0x0000000400348947 */ /* 0x000fea0003800000 */
[----:B------:R-:W0:Y:S01]  /*71d0*/  LDC.64 R16, c[0x4][0x8] ;  /* 0x01000200ff107b82 */ /* 0x000e220000000a00 */
[----:B------:R-:W-:Y:S01]  /*71e0*/  LOP3.LUT R18, R8, 0xfffffffc, RZ, 0xc0, !PT ;  /* 0xfffffffc08127812 */ /* 0x000fe200078ec0ff */
[----:B------:R-:W-:-:S07]  /*71f0*/  IMAD.MOV.U32 R29, RZ, RZ, RZ ;  /* 0x000000ffff1d7224 */ /* 0x000fce00078e00ff */
.L_x_96:
[----:B--2---:R-:W2:Y:S01]  /*7200*/  LDC.64 R24, c[0x4][0x20] ;  /* 0x01000800ff187b82 */ /* 0x004ea20000000a00 */
[----:B------:R-:W-:Y:S02]  /*7210*/  R2UR UR4, R22 ;  /* 0x00000000160472ca */ /* 0x000fe400000e0000 */
[----:B------:R-:W-:Y:S01]  /*7220*/  R2UR UR5, R23 ;  /* 0x00000000170572ca */ /* 0x000fe200000e0000 */
[----:B------:R-:W-:-:S12]  /*7230*/  IMAD.IADD R39, R4, 0x1, R29 ;  /* 0x0000000104277824 */ /* 0x000fd800078e021d */
[----:B0-----:R-:W3:Y:S04]  /*7240*/  LDG.E.64 R26, desc[UR4][R16.64] ;  /* 0x00000004101a7981 */ /* 0x001ee8000c1e1b00 */
[----:B--2---:R-:W2:Y:S01]  /*7250*/  LDG.E.64 R8, desc[UR4][R24.64] ;  /* 0x0000000418087981 */ /* 0x004ea2000c1e1b00 */
[C---:B------:R-:W-:Y:S02]  /*7260*/  R2UR UR6, R22.reuse ;  /* 0x00000000160672ca */ /* 0x040fe400000e0000 */
[----:B------:R-:W-:Y:S02]  /*7270*/  R2UR UR7, R23 ;  /* 0x00000000170772ca */ /* 0x000fe400000e0000 */
[----:B------:R-:W-:Y:S01]  /*7280*/  R2UR UR8, R22 ;  /* 0x00000000160872ca */ /* 0x000fe200000e0000 */
[----:B--2---:R-:W-:-:S06]  /*7290*/  IMAD.WIDE.U32 R10, R39, 0x8, R8 ;  /* 0x00000008270a7825 */ /* 0x004fcc00078e0008 */
[----:B------:R-:W2:Y:S01]  /*72a0*/  LD.E.64 R10, desc[UR4][R10.64] ;  /* 0x000000040a0a7980 */ /* 0x000ea2000c101b00 */
[----:B---3--:R-:W-:Y:S02]  /*72b0*/  IADD3 R34, P0, PT, R26, 0x1, RZ ;  /* 0x000000011a227810 */ /* 0x008fe40007f1e0ff */
[----:B------:R-:W-:-:S03]  /*72c0*/  R2UR UR9, R23 ;  /* 0x00000000170972ca */ /* 0x000fc600000e0000 */
[----:B------:R-:W-:Y:S01]  /*72d0*/  IMAD.X R35, RZ, RZ, R27, P0 ;  /* 0x000000ffff237224 */ /* 0x000fe200000e061b */
[----:B------:R-:W-:-:S04]  /*72e0*/  LEA R36, P0, R26, R8, 0x3 ;  /* 0x000000081a247211 */ /* 0x000fc800078018ff */
[----:B------:R-:W-:Y:S01]  /*72f0*/  LEA.HI.X R37, R26, R9, R27, 0x3, P0 ;  /* 0x000000091a257211 */ /* 0x000fe200000f1c1b */
[----:B------:R0:W-:Y:S04]  /*7300*/  STG.E.64 desc[UR4][R16.64], R34 ;  /* 0x0000002210007986 */ /* 0x0001e8000c101b04 */
[----:B--2---:R-:W-:Y:S04]  /*7310*/  ST.E.64 desc[UR6][R36.64], R10 ;  /* 0x0000000a24007985 */ /* 0x004fe8000c101b06 */
[----:B------:R-:W2:Y:S04]  /*7320*/  LDG.E.64 R8, desc[UR8][R24.64] ;  /* 0x0000000818087981 */ /* 0x000ea8000c1e1b00 */
[----:B------:R-:W0:Y:S01]  /*7330*/  LDG.E.64 R32, desc[UR4][R16.64] ;  /* 0x0000000410207981 */ /* 0x000e22000c1e1b00 */
[----:B------:R-:W-:-:S04]  /*7340*/  VIADD R31, R39, 0x1 ;  /* 0x00000001271f7836 */ /* 0x000fc80000000000 */
[----:B--2---:R-:W-:-:S06]  /*7350*/  IMAD.WIDE.U32 R30, R31, 0x8, R8 ;  /* 0x000000081f1e7825 */ /* 0x004fcc00078e0008 */
[----:B------:R-:W2:Y:S01]  /*7360*/  LD.E.64 R30, desc[UR4][R30.64] ;  /* 0x000000041e1e7980 */ /* 0x000ea2000c101b00 */
[----:B0-----:R-:W-:-:S05]  /*7370*/  IADD3 R34, P0, PT, R32, 0x1, RZ ;  /* 0x0000000120227810 */ /* 0x001fca0007f1e0ff */
[----:B------:R-:W-:Y:S01]  /*7380*/  IMAD.X R35, RZ, RZ, R33, P0 ;  /* 0x000000ffff237224 */ /* 0x000fe200000e0621 */
[----:B------:R-:W-:-:S04]  /*7390*/  LEA R8, P0, R32, R8, 0x3 ;  /* 0x0000000820087211 */ /* 0x000fc800078018ff */
[----:B------:R-:W-:Y:S01]  /*73a0*/  LEA.HI.X R9, R32, R9, R33, 0x3, P0 ;  /* 0x0000000920097211 */ /* 0x000fe200000f1c21 */
[----:B------:R-:W-:Y:S04]  /*73b0*/  STG.E.64 desc[UR4][R16.64], R34 ;  /* 0x0000002210007986 */ /* 0x000fe8000c101b04 */
[----:B--2---:R0:W-:Y:S02]  /*73c0*/  ST.E.64 desc[UR6][R8.64], R30 ;  /* 0x0000001e08007985 */ /* 0x0041e4000c101b06 */
[----:B0-----:R-:W-:Y:S02]  /*73d0*/  IMAD.MOV.U32 R8, RZ, RZ, R26 ;  /* 0x000000ffff087224 */ /* 0x001fe400078e001a */
[----:B------:R-:W2:Y:S01]  /*73e0*/  LDG.E.64 R26, desc[UR4][R24.64] ;  /* 0x00000004181a7981 */ /* 0x000ea2000c1e1b00 */
[----:B------:R-:W-:Y:S01]  /*73f0*/  LOP3.LUT R43, R19, 0x5000000, RZ, 0xfc, !PT ;  /* 0x05000000132b7812 */ /* 0x000fe200078efcff */
[----:B------:R-:W-:-:S02]  /*7400*/  IMAD.MOV.U32 R10, RZ, RZ, R32 ;  /* 0x000000ffff0a7224 */ /* 0x000fc400078e0020 */
[----:B------:R-:W3:Y:S01]  /*7410*/  LDG.E.64 R32, desc[UR4][R16.64] ;  /* 0x0000000410207981 */ /* 0x000ee2000c1e1b00 */
[----:B------:R-:W-:Y:S01]  /*7420*/  IMAD R37, R29, 0x8, R1 ;  /* 0x000000081d257824 */ /* 0x000fe200078e0201 */
[----:B------:R-:W-:Y:S01]  /*7430*/  LOP3.LUT R41, R19, 0x6000000, RZ, 0xfc, !PT ;  /* 0x0600000013297812 */ /* 0x000fe200078efcff */
[--C-:B------:R-:W-:Y:S02]  /*7440*/  IMAD.MOV.U32 R9, RZ, RZ, R43.reuse ;  /* 0x000000ffff097224 */ /* 0x100fe400078e002b */
[----:B------:R-:W-:Y:S02]  /*7450*/  IMAD.MOV.U32 R11, RZ, RZ, R43 ;  /* 0x000000ffff0b7224 */ /* 0x000fe400078e002b */
[----:B------:R-:W-:-:S03]  /*7460*/  VIADD R31, R39, 0x2 ;  /* 0x00000002271f7836 */ /* 0x000fc60000000000 */
[----:B------:R0:W-:Y:S02]  /*7470*/  STL.128 [R37], R8 ;  /* 0x0000000825007387 */ /* 0x0001e40000100c00 */
[--C-:B0-----:R-:W-:Y:S02]  /*7480*/  IMAD.MOV.U32 R9, RZ, RZ, R41.reuse ;  /* 0x000000ffff097224 */ /* 0x101fe400078e0029 */
[----:B------:R-:W-:-:S05]  /*7490*/  IMAD.MOV.U32 R11, RZ, RZ, R41 ;  /* 0x000000ffff0b7224 */ /* 0x000fca00078e0029 */
[----:B------:R0:W-:Y:S01]  /*74a0*/  STL.128 [R37+0x80], R8 ;  /* 0x0000800825007387 */ /* 0x0001e20000100c00 */
[----:B--2---:R-:W-:-:S06]  /*74b0*/  IMAD.WIDE.U32 R30, R31, 0x8, R26 ;  /* 0x000000081f1e7825 */ /* 0x004fcc00078e001a */
[----:B------:R-:W2:Y:S01]  /*74c0*/  LD.E.64 R30, desc[UR4][R30.64] ;  /* 0x000000041e1e7980 */ /* 0x000ea2000c101b00 */
[----:B---3--:R-:W-:-:S05]  /*74d0*/  IADD3 R34, P0, PT, R32, 0x1, RZ ;  /* 0x0000000120227810 */ /* 0x008fca0007f1e0ff */
[----:B------:R-:W-:Y:S01]  /*74e0*/  IMAD.X R35, RZ, RZ, R33, P0 ;  /* 0x000000ffff237224 */ /* 0x000fe200000e0621 */
[----:B0-----:R-:W-:-:S04]  /*74f0*/  LEA R10, P0, R32, R26, 0x3 ;  /* 0x0000001a200a7211 */ /* 0x001fc800078018ff */
[----:B------:R-:W-:Y:S01]  /*7500*/  LEA.HI.X R11, R32, R27, R33, 0x3, P0 ;  /* 0x0000001b200b7211 */ /* 0x000fe200000f1c21 */
[----:B------:R0:W-:Y:S04]  /*7510*/  STG.E.64 desc[UR4][R16.64], R34 ;  /* 0x0000002210007986 */ /* 0x0001e8000c101b04 */
[----:B--2---:R2:W-:Y:S04]  /*7520*/  ST.E.64 desc[UR6][R10.64], R30 ;  /* 0x0000001e0a007985 */ /* 0x0045e8000c101b06 */
[----:B------:R-:W3:Y:S04]  /*7530*/  LDG.E.64 R24, desc[UR8][R24.64] ;  /* 0x0000000818187981 */ /* 0x000ee8000c1e1b00 */
[----:B------:R-:W0:Y:S01]  /*7540*/  LDG.E.64 R26, desc[UR4][R16.64] ;  /* 0x00000004101a7981 */ /* 0x000e22000c1e1b00 */
[----:B------:R-:W-:-:S04]  /*7550*/  VIADD R9, R39, 0x3 ;  /* 0x0000000327097836 */ /* 0x000fc80000000000 */
[----:B---3--:R-:W-:-:S06]  /*7560*/  IMAD.WIDE.U32 R8, R9, 0x8, R24 ;  /* 0x0000000809087825 */ /* 0x008fcc00078e0018 */
[----:B------:R-:W3:Y:S01]  /*7570*/  LD.E.64 R8, desc[UR4][R8.64] ;  /* 0x0000000408087980 */ /* 0x000ee2000c101b00 */
[----:B0-----:R-:W-:-:S05]  /*7580*/  IADD3 R34, P0, PT, R26, 0x1, RZ ;  /* 0x000000011a227810 */ /* 0x001fca0007f1e0ff */
[----:B------:R-:W-:Y:S01]  /*7590*/  IMAD.X R35, RZ, RZ, R27, P0 ;  /* 0x000000ffff237224 */ /* 0x000fe200000e061b */
[----:B--2---:R-:W-:-:S04]  /*75a0*/  LEA R10, P0, R26, R24, 0x3 ;  /* 0x000000181a0a7211 */ /* 0x004fc800078018ff */
[----:B------:R-:W-:Y:S01]  /*75b0*/  LEA.HI.X R11, R26, R25, R27, 0x3, P0 ;  /* 0x000000191a0b7211 */ /* 0x000fe200000f1c1b */
[----:B------:R-:W-:Y:S01]  /*75c0*/  STG.E.64 desc[UR4][R16.64], R34 ;  /* 0x0000002210007986 */ /* 0x000fe2000c101b04 */
[----:B------:R-:W-:Y:S02]  /*75d0*/  IMAD.MOV.U32 R24, RZ, RZ, R32 ;  /* 0x000000ffff187224 */ /* 0x000fe400078e0020 */
[--C-:B------:R-:W-:Y:S02]  /*75e0*/  IMAD.MOV.U32 R25, RZ, RZ, R41.reuse ;  /* 0x000000ffff197224 */ /* 0x100fe400078e0029 */
[----:B------:R-:W-:Y:S02]  /*75f0*/  IMAD.MOV.U32 R27, RZ, RZ, R41 ;  /* 0x000000ffff1b7224 */ /* 0x000fe400078e0029 */
[----:B------:R-:W-:-:S05]  /*7600*/  VIADD R29, R29, 0x4 ;  /* 0x000000041d1d7836 */ /* 0x000fca0000000000 */
[----:B------:R-:W-:Y:S01]  /*7610*/  ISETP.NE.AND P0, PT, R29, R18, PT ;  /* 0x000000121d00720c */ /* 0x000fe20003f05270 */
[----:B---3--:R0:W-:Y:S04]  /*7620*/  ST.E.64 desc[UR6][R10.64], R8 ;  /* 0x000000080a007985 */ /* 0x0081e8000c101b06 */
[----:B------:R2:W-:Y:S01]  /*7630*/  STL.128 [R37+0x90], R24 ;  /* 0x0000901825007387 */ /* 0x0005e20000100c00 */
[----:B0-----:R-:W-:Y:S02]  /*7640*/  IMAD.MOV.U32 R8, RZ, RZ, R32 ;  /* 0x000000ffff087224 */ /* 0x001fe400078e0020 */
[----:B------:R-:W-:Y:S02]  /*7650*/  IMAD.MOV.U32 R9, RZ, RZ, R43 ;  /* 0x000000ffff097224 */ /* 0x000fe400078e002b */
[----:B------:R-:W-:-:S02]  /*7660*/  IMAD.MOV.U32 R10, RZ, RZ, R26 ;  /* 0x000000ffff0a7224 */ /* 0x000fc400078e001a */
[----:B------:R-:W-:-:S05]  /*7670*/  IMAD.MOV.U32 R11, RZ, RZ, R43 ;  /* 0x000000ffff0b7224 */ /* 0x000fca00078e002b */
[----:B------:R2:W-:Y:S01]  /*7680*/  STL.128 [R37+0x10], R8 ;  /* 0x0000100825007387 */ /* 0x0005e20000100c00 */
[----:B------:R-:W-:Y:S05]  /*7690*/  @P0 BRA `(.L_x_96) ;  /* 0xfffffff800d80947 */ /* 0x000fea000383ffff */
.L_x_95:
[----:B------:R-:W-:Y:S05]  /*76a0*/  BSYNC.RECONVERGENT B3 ;  /* 0x0000000000037941 */ /* 0x000fea0003800200 */
.L_x_94:
[----:B------:R-:W-:Y:S02]  /*76b0*/  LOP3.LUT R32, R14, 0x3, RZ, 0xc0, !PT ;  /* 0x000000030e207812 */ /* 0x000fe400078ec0ff */
[----:B------:R-:W-:Y:S02]  /*76c0*/  R2UR UR4, R22 ;  /* 0x00000000160472ca */ /* 0x000fe400000e0000 */
[----:B------:R-:W-:Y:S02]  /*76d0*/  R2UR UR5, R23 ;  /* 0x00000000170572ca */ /* 0x000fe400000e0000 */
[----:B------:R-:W-:Y:S01]  /*76e0*/  ISETP.NE.AND P0, PT, R32, RZ, PT ;  /* 0x000000ff2000720c */ /* 0x000fe20003f05270 */
[----:B------:R-:W-:Y:S10]  /*76f0*/  BSSY.RECONVERGENT B3, `(.L_x_97) ;  /* 0x000004b000037945 */ /* 0x000ff40003800200 */
[----:B-12---:R0:W5:Y:S02]  /*7700*/  LDG.E.64 R8, desc[UR4][R12.64] ;  /* 0x000000040c087981 */ /* 0x006164000c1e1b00 */
[----:B------:R-:W-:Y:S05]  /*7710*/  @!P0 BRA `(.L_x_98) ;  /* 0x0000000400208947 */ /* 0x000fea0003800000 */
[----:B------:R-:W1:Y:S01]  /*7720*/  LDC.64 R30, c[0x4][0x20] ;  /* 0x01000800ff1e7b82 */ /* 0x000e620000000a00 */
[----:B------:R-:W-:Y:S02]  /*7730*/  R2UR UR4, R22 ;  /* 0x00000000160472ca */ /* 0x000fe400000e0000 */
[----:B------:R-:W-:-:S13]  /*7740*/  R2UR UR5, R23 ;  /* 0x00000000170572ca */ /* 0x000fda00000e0000 */
[----:B-1----:R-:W2:Y:S01]  /*7750*/  LDG.E.64 R10, desc[UR4][R30.64] ;  /* 0x000000041e0a7981 */ /* 0x002ea2000c1e1b00 */
[----:B------:R-:W-:Y:S01]  /*7760*/  IMAD.IADD R37, R4, 0x1, R18 ;  /* 0x0000000104257824 */ /* 0x000fe200078e0212 */
[----:B------:R-:W-:Y:S02]  /*7770*/  R2UR UR6, R22 ;  /* 0x00000000160672ca */ /* 0x000fe400000e0000 */
[----:B------:R-:W-:Y:S01]  /*7780*/  R2UR UR7, R23 ;  /* 0x00000000170772ca */ /* 0x000fe200000e0000 */
[----:B--2---:R-:W-:-:S06]  /*7790*/  IMAD.WIDE.U32 R16, R37, 0x8, R10 ;  /* 0x0000000825107825 */ /* 0x004fcc00078e000a */
[----:B------:R-:W2:Y:S01]  /*77a0*/  LD.E.64 R16, desc[UR4][R16.64] ;  /* 0x0000000410107980 */ /* 0x000ea2000c101b00 */
[C---:B-----5:R-:W-:Y:S01]  /*77b0*/  IADD3 R24, P0, PT, R8.reuse, 0x1, RZ ;  /* 0x0000000108187810 */ /* 0x060fe20007f1e0ff */
[--C-:B------:R-:W-:Y:S01]  /*77c0*/  IMAD.MOV.U32 R28, RZ, RZ, R8.reuse ;  /* 0x000000ffff1c7224 */ /* 0x100fe200078e0008 */
[C---:B------:R-:W-:Y:S01]  /*77d0*/  LEA R10, P1, R8.reuse, R10, 0x3 ;  /* 0x0000000a080a7211 */ /* 0x040fe200078218ff */
[----:B------:R-:W-:Y:S01]  /*77e0*/  IMAD.MOV.U32 R26, RZ, RZ, R8 ;  /* 0x000000ffff1a7224 */ /* 0x000fe200078e0008 */
[C---:B------:R-:W-:Y:S01]  /*77f0*/  LOP3.LUT R27, R19.reuse, 0x5000000, RZ, 0xfc, !PT ;  /* 0x05000000131b7812 */ /* 0x040fe200078efcff */
[--C-:B------:R-:W-:Y:S01]  /*7800*/  IMAD.X R25, RZ, RZ, R9.reuse, P0 ;  /* 0x000000ffff197224 */ /* 0x100fe200000e0609 */
[----:B------:R-:W-:Y:S01]  /*7810*/  LEA.HI.X R11, R8, R11, R9, 0x3, P1 ;  /* 0x0000000b080b7211 */ /* 0x000fe200008f1c09 */
[----:B------:R-:W-:Y:S01]  /*7820*/  IMAD R33, R18, 0x8, R1 ;  /* 0x0000000812217824 */ /* 0x000fe200078e0201 */
[----:B------:R-:W-:Y:S02]  /*7830*/  LOP3.LUT R29, R19, 0x6000000, RZ, 0xfc, !PT ;  /* 0x06000000131d7812 */ /* 0x000fe400078efcff */
[----:B------:R1:W-:Y:S01]  /*7840*/  STG.E.64 desc[UR4][R12.64], R24 ;  /* 0x000000180c007986 */ /* 0x0003e2000c101b04 */
[----:B------:R-:W-:-:S02]  /*7850*/  R2UR UR8, R22 ;  /* 0x00000000160872ca */ /* 0x000fc400000e0000 */
[----:B------:R-:W-:Y:S02]  /*7860*/  R2UR UR9, R23 ;  /* 0x00000000170972ca */ /* 0x000fe400000e0000 */
[----:B------:R-:W-:Y:S01]  /*7870*/  ISETP.NE.AND P0, PT, R32, 0x1, PT ;  /* 0x000000012000780c */ /* 0x000fe20003f05270 */
[----:B--2---:R1:W-:Y:S04]  /*7880*/  ST.E.64 desc[UR6][R10.64], R16 ;  /* 0x000000100a007985 */ /* 0x0043e8000c101b06 */
[----:B------:R1:W-:Y:S04]  /*7890*/  STL.64 [R33+0x80], R28 ;  /* 0x0000801c21007387 */ /* 0x0003e80000100a00 */
[----:B------:R1:W-:Y:S04]  /*78a0*/  STL.64 [R33], R26 ;  /* 0x0000001a21007387 */ /* 0x0003e80000100a00 */
[----:B------:R1:W5:Y:S01]  /*78b0*/  LDG.E.64 R8, desc[UR8][R12.64] ;  /* 0x000000080c087981 */ /* 0x000362000c1e1b00 */
[----:B------:R-:W-:Y:S05]  /*78c0*/  @!P0 BRA `(.L_x_98) ;  /* 0x0000000000b48947 */ /* 0x000fea0003800000 */
[----:B------:R-:W-:Y:S02]  /*78d0*/  R2UR UR4, R22 ;  /* 0x00000000160472ca */ /* 0x000fe400000e0000 */
[----:B------:R-:W-:-:S13]  /*78e0*/  R2UR UR5, R23 ;  /* 0x00000000170572ca */ /* 0x000fda00000e0000 */
[----:B-1----:R-:W2:Y:S01]  /*78f0*/  LDG.E.64 R10, desc[UR4][R30.64] ;  /* 0x000000041e0a7981 */ /* 0x002ea2000c1e1b00 */
[----:B------:R-:W-:Y:S01]  /*7900*/  VIADD R17, R37, 0x1 ;  /* 0x0000000125117836 */ /* 0x000fe20000000000 */
[----:B------:R-:W-:Y:S02]  /*7910*/  ISETP.NE.AND P0, PT, R32, 0x2, PT ;  /* 0x000000022000780c */ /* 0x000fe40003f05270 */
[----:B------:R-:W-:Y:S02]  /*7920*/  R2UR UR6, R22 ;  /* 0x00000000160672ca */ /* 0x000fe400000e0000 */
[----:B------:R-:W-:Y:S01]  /*7930*/  R2UR UR7, R23 ;  /* 0x00000000170772ca */ /* 0x000fe200000e0000 */
[----:B--2---:R-:W-:-:S06]  /*7940*/  IMAD.WIDE.U32 R16, R17, 0x8, R10 ;  /* 0x0000000811107825 */ /* 0x004fcc00078e000a */
[----:B------:R-:W2:Y:S02]  /*7950*/  LD.E.64 R16, desc[UR4][R16.64] ;  /* 0x0000000410107980 */ /* 0x000ea4000c101b00 */
[----:B------:R-:W-:Y:S02]  /*7960*/  @P0 R2UR UR8, R22 ;  /* 0x00000000160802ca */ /* 0x000fe400000e0000 */
[----:B------:R-:W-:Y:S02]  /*7970*/  @P0 R2UR UR9, R23 ;  /* 0x00000000170902ca */ /* 0x000fe400000e0000 */
[C---:B-----5:R-:W-:Y:S02]  /*7980*/  IADD3 R34, P2, PT, R8.reuse, 0x1, RZ ;  /* 0x0000000108227810 */ /* 0x060fe40007f5e0ff */
[----:B------:R-:W-:-:S03]  /*7990*/  LEA R24, P1, R8, R10, 0x3 ;  /* 0x0000000a08187211 */ /* 0x000fc600078218ff */
[--C-:B------:R-:W-:Y:S01]  /*79a0*/  IMAD.X R35, RZ, RZ, R9.reuse, P2 ;  /* 0x000000ffff237224 */ /* 0x100fe200010e0609 */
[----:B------:R-:W-:-:S04]  /*79b0*/  LEA.HI.X R25, R8, R11, R9, 0x3, P1 ;  /* 0x0000000b08197211 */ /* 0x000fc800008f1c09 */
[----:B------:R-:W-:Y:S04]  /*79c0*/  STG.E.64 desc[UR4][R12.64], R34 ;  /* 0x000000220c007986 */ /* 0x000fe8000c101b04 */
[----:B--2---:R1:W-:Y:S04]  /*79d0*/  ST.E.64 desc[UR6][R24.64], R16 ;  /* 0x0000001018007985 */ /* 0x0043e8000c101b06 */
[----:B------:R-:W2:Y:S01]  /*79e0*/  @P0 LDG.E.64 R10, desc[UR8][R30.64] ;  /* 0x000000081e0a0981 */ /* 0x000ea2000c1e1b00 */
[----:B------:R-:W-:Y:S02]  /*79f0*/  @P0 R2UR UR6, R22 ;  /* 0x00000000160602ca */ /* 0x000fe400000e0000 */
[----:B------:R-:W-:Y:S01]  /*7a00*/  @P0 R2UR UR7, R23 ;  /* 0x00000000170702ca */ /* 0x000fe200000e0000 */
[----:B------:R-:W-:-:S02]  /*7a10*/  @P0 VIADD R19, R37, 0x2 ;  /* 0x0000000225130836 */ /* 0x000fc40000000000 */
[--C-:B-1----:R-:W-:Y:S02]  /*7a20*/  IMAD.MOV.U32 R24, RZ, RZ, R8.reuse ;  /* 0x000000ffff187224 */ /* 0x102fe400078e0008 */
[----:B------:R-:W-:Y:S02]  /*7a30*/  IMAD.MOV.U32 R16, RZ, RZ, R8 ;  /* 0x000000ffff107224 */ /* 0x000fe400078e0008 */
[----:B------:R-:W3:Y:S01]  /*7a40*/  LDG.E.64 R8, desc[UR4][R12.64] ;  /* 0x000000040c087981 */ /* 0x000ee2000c1e1b00 */
[----:B------:R-:W-:Y:S02]  /*7a50*/  IMAD.MOV.U32 R25, RZ, RZ, R29 ;  /* 0x000000ffff197224 */ /* 0x000fe400078e001d */
[----:B------:R-:W-:-:S03]  /*7a60*/  IMAD.MOV.U32 R17, RZ, RZ, R27 ;  /* 0x000000ffff117224 */ /* 0x000fc600078e001b */
[----:B------:R-:W-:Y:S04]  /*7a70*/  STL.64 [R33+0x88], R24 ;  /* 0x0000881821007387 */ /* 0x000fe80000100a00 */
[----:B------:R1:W-:Y:S01]  /*7a80*/  STL.64 [R33+0x8], R16 ;  /* 0x0000081021007387 */ /* 0x0003e20000100a00 */
[----:B--2---:R-:W-:-:S06]  /*7a90*/  @P0 IMAD.WIDE.U32 R18, R19, 0x8, R10 ;  /* 0x0000000813120825 */ /* 0x004fcc00078e000a */
[----:B------:R-:W2:Y:S01]  /*7aa0*/  @P0 LD.E.64 R18, desc[UR6][R18.64] ;  /* 0x0000000612120980 */ /* 0x000ea2000c101b00 */
[----:B------:R-:W-:Y:S02]  /*7ab0*/  @P0 R2UR UR4, R22 ;  /* 0x00000000160402ca */ /* 0x000fe400000e0000 */
[----:B------:R-:W-:Y:S02]  /*7ac0*/  @P0 R2UR UR5, R23 ;  /* 0x00000000170502ca */ /* 0x000fe400000e0000 */
[C---:B---3--:R-:W-:Y:S02]  /*7ad0*/  @P0 IADD3 R30, P2, PT, R8.reuse, 0x1, RZ ;  /* 0x00000001081e0810 */ /* 0x048fe40007f5e0ff */
[----:B------:R-:W-:-:S03]  /*7ae0*/  @P0 LEA R10, P1, R8, R10, 0x3 ;  /* 0x0000000a080a0211 */ /* 0x000fc600078218ff */
[--C-:B------:R-:W-:Y:S01]  /*7af0*/  @P0 IMAD.X R31, RZ, RZ, R9.reuse, P2 ;  /* 0x000000ffff1f0224 */ /* 0x100fe200010e0609 */
[----:B------:R-:W-:Y:S01]  /*7b00*/  @P0 LEA.HI.X R11, R8, R11, R9, 0x3, P1 ;  /* 0x0000000b080b0211 */ /* 0x000fe200008f1c09 */
[----:B-1----:R-:W-:-:S04]  /*7b10*/  @P0 IMAD.MOV.U32 R16, RZ, RZ, R8 ;  /* 0x000000ffff100224 */ /* 0x002fc800078e0008 */
[----:B------:R-:W-:Y:S01]  /*7b20*/  @P0 STG.E.64 desc[UR4][R12.64], R30 ;  /* 0x0000001e0c000986 */ /* 0x000fe2000c101b04 */
[----:B------:R-:W-:-:S03]  /*7b30*/  @P0 IMAD.MOV.U32 R17, RZ, RZ, R27 ;  /* 0x000000ffff110224 */ /* 0x000fc600078e001b */
[----:B--2---:R1:W-:Y:S02]  /*7b40*/  @P0 ST.E.64 desc[UR6][R10.64], R18 ;  /* 0x000000120a000985 */ /* 0x0043e4000c101b06 */
[----:B-1----:R-:W-:Y:S02]  /*7b50*/  @P0 IMAD.MOV.U32 R10, RZ, RZ, R8 ;  /* 0x000000ffff0a0224 */ /* 0x002fe400078e0008 */
[----:B------:R2:W5:Y:S01]  /*7b60*/  @P0 LDG.E.64 R8, desc[UR8][R12.64] ;  /* 0x000000080c080981 */ /* 0x000562000c1e1b00 */
[----:B------:R-:W-:-:S03]  /*7b70*/  @P0 IMAD.MOV.U32 R11, RZ, RZ, R29 ;  /* 0x000000ffff0b0224 */ /* 0x000fc600078e001d */
[----:B------:R2:W-:Y:S04]  /*7b80*/  @P0 STL.64 [R33+0x10], R16 ;  /* 0x0000101021000387 */ /* 0x0005e80000100a00 */
[----:B------:R2:W-:Y:S02]  /*7b90*/  @P0 STL.64 [R33+0x90], R10 ;  /* 0x0000900a21000387 */ /* 0x0005e40000100a00 */
.L_x_98:
[----:B------:R-:W-:Y:S05]  /*7ba0*/  BSYNC.RECONVERGENT B3 ;  /* 0x0000000000037941 */ /* 0x000fea0003800200 */
.L_x_97:
[----:B------:R-:W-:Y:S01]  /*7bb0*/  R2UR UR4, R22 ;  /* 0x00000000160472ca */ /* 0x000fe200000e0000 */
[----:B------:R-:W-:Y:S01]  /*7bc0*/  BSSY.RECONVERGENT B3, `(.L_x_99) ;  /* 0x0000026000037945 */ /* 0x000fe20003800200 */
[----:B------:R-:W-:Y:S01]  /*7bd0*/  R2UR UR5, R23 ;  /* 0x00000000170572ca */ /* 0x000fe200000e0000 */
[----:B------:R-:W-:Y:S01]  /*7be0*/  IMAD.MOV.U32 R4, RZ, RZ, RZ ;  /* 0x000000ffff047224 */ /* 0x000fe200078e00ff */
[C---:B------:R-:W-:Y:S02]  /*7bf0*/  ISETP.GE.U32.AND P1, PT, R15.reuse, 0x4, PT ;  /* 0x000000040f00780c */ /* 0x040fe40003f26070 */
[----:B-12--5:R-:W-:Y:S02]  /*7c00*/  IADD3 R10, P0, PT, R15, R8, RZ ;  /* 0x000000080f0a7210 */ /* 0x026fe40007f1e0ff */
[----:B------:R-:W-:-:S03]  /*7c10*/  ISETP.NE.AND P2, PT, R32, RZ, PT ;  /* 0x000000ff2000720c */ /* 0x000fc60003f45270 */
[----:B------:R-:W-:-:S05]  /*7c20*/  IMAD.X R11, RZ, RZ, R9, P0 ;  /* 0x000000ffff0b7224 */ /* 0x000fca00000e0609 */
[----:B------:R1:W-:Y:S01]  /*7c30*/  STG.E.64 desc[UR4][R12.64], R10 ;  /* 0x0000000a0c007986 */ /* 0x0003e2000c101b04 */
[----:B------:R-:W-:Y:S05]  /*7c40*/  @!P1 BRA `(.L_x_100) ;  /* 0x0000000000749947 */ /* 0x000fea0003800000 */
[----:B------:R-:W2:Y:S01]  /*7c50*/  LDC.64 R34, c[0x4][0x20] ;  /* 0x01000800ff227b82 */ /* 0x000ea20000000a00 */
[----:B------:R-:W-:Y:S01]  /*7c60*/  LOP3.LUT R4, R14, 0xfffffffc, RZ, 0xc0, !PT ;  /* 0xfffffffc0e047812 */ /* 0x000fe200078ec0ff */
[----:B------:R-:W-:-:S07]  /*7c70*/  IMAD.MOV.U32 R9, RZ, RZ, RZ ;  /* 0x000000ffff097224 */ /* 0x000fce00078e00ff */
.L_x_101:
[----:B------:R-:W-:Y:S01]  /*7c80*/  R2UR UR4, R22 ;  /* 0x00000000160472ca */ /* 0x000fe200000e0000 */
[----:B---3--:R-:W-:Y:S01]  /*7c90*/  IMAD R26, R9, 0x8, R1 ;  /* 0x00000008091a7824 */ /* 0x008fe200078e0201 */
[----:B------:R-:W-:-:S04]  /*7ca0*/  R2UR UR5, R23 ;  /* 0x00000000170572ca */ /* 0x000fc800000e0000 */
[----:B------:R-:W3:Y:S09]  /*7cb0*/  LDL.128 R16, [R26] ;  /* 0x000000001a107983 */ /* 0x000ef20000100c00 */
[----:B-12---:R-:W2:Y:S01]  /*7cc0*/  LDG.E.64 R10, desc[UR4][R34.64] ;  /* 0x00000004220a7981 */ /* 0x006ea2000c1e1b00 */
[----:B------:R-:W-:-:S02]  /*7cd0*/  R2UR UR6, R22 ;  /* 0x00000000160672ca */ /* 0x000fc400000e0000 */
[----:B------:R-:W-:Y:S01]  /*7ce0*/  R2UR UR7, R23 ;  /* 0x00000000170772ca */ /* 0x000fe200000e0000 */
[----:B------:R-:W-:-:S04]  /*7cf0*/  IMAD.IADD R33, R9, 0x1, R8 ;  /* 0x0000000109217824 */ /* 0x000fc800078e0208 */
[----:B--2---:R-:W-:-:S05]  /*7d00*/  IMAD.WIDE.U32 R10, R33, 0x8, R10 ;  /* 0x00000008210a7825 */ /* 0x004fca00078e000a */
[----:B---3--:R1:W-:Y:S04]  /*7d10*/  ST.E.64 desc[UR4][R10.64], R16 ;  /* 0x000000100a007985 */ /* 0x0083e8000c101b04 */
[----:B------:R-:W2:Y:S01]  /*7d20*/  LDG.E.64 R24, desc[UR6][R34.64] ;  /* 0x0000000622187981 */ /* 0x000ea2000c1e1b00 */
[----:B------:R-:W-:-:S04]  /*7d30*/  VIADD R29, R33, 0x1 ;  /* 0x00000001211d7836 */ /* 0x000fc80000000000 */
[----:B--2---:R-:W-:-:S05]  /*7d40*/  IMAD.WIDE.U32 R28, R29, 0x8, R24 ;  /* 0x000000081d1c7825 */ /* 0x004fca00078e0018 */
[----:B------:R3:W-:Y:S04]  /*7d50*/  ST.E.64 desc[UR4][R28.64], R18 ;  /* 0x000000121c007985 */ /* 0x0007e8000c101b04 */
[----:B------:R-:W2:Y:S01]  /*7d60*/  LDG.E.64 R24, desc[UR6][R34.64] ;  /* 0x0000000622187981 */ /* 0x000ea2000c1e1b00 */
[----:B------:R-:W-:-:S04]  /*7d70*/  VIADD R31, R33, 0x2 ;  /* 0x00000002211f7836 */ /* 0x000fc80000000000 */
[----:B--2---:R-:W-:Y:S02]  /*7d80*/  IMAD.WIDE.U32 R30, R31, 0x8, R24 ;  /* 0x000000081f1e7825 */ /* 0x004fe400078e0018 */
[----:B------:R-:W2:Y:S02]  /*7d90*/  LDL.128 R24, [R26+0x10] ;  /* 0x000010001a187983 */ /* 0x000ea40000100c00 */
[----:B------:R-:W-:Y:S02]  /*7da0*/  VIADD R9, R9, 0x4 ;  /* 0x0000000409097836 */ /* 0x000fe40000000000 */
[----:B--2---:R3:W-:Y:S04]  /*7db0*/  ST.E.64 desc[UR4][R30.64], R24 ;  /* 0x000000181e007985 */ /* 0x0047e8000c101b04 */
[----:B-1----:R-:W2:Y:S01]  /*7dc0*/  LDG.E.64 R10, desc[UR6][R34.64] ;  /* 0x00000006220a7981 */ /* 0x002ea2000c1e1b00 */
[----:B------:R-:W-:Y:S01]  /*7dd0*/  ISETP.NE.AND P0, PT, R9, R4, PT ;  /* 0x000000040900720c */ /* 0x000fe20003f05270 */
[----:B------:R-:W-:-:S04]  /*7de0*/  VIADD R33, R33, 0x3 ;  /* 0x0000000321217836 */ /* 0x000fc80000000000 */
[----:B--2---:R-:W-:-:S05]  /*7df0*/  IMAD.WIDE.U32 R10, R33, 0x8, R10 ;  /* 0x00000008210a7825 */ /* 0x004fca00078e000a */
[----:B------:R3:W-:Y:S03]  /*7e00*/  ST.E.64 desc[UR4][R10.64], R26 ;  /* 0x0000001a0a007985 */ /* 0x0007e6000c101b04 */
[----:B------:R-:W-:Y:S05]  /*7e10*/  @P0 BRA `(.L_x_101) ;  /* 0xfffffffc00980947 */ /* 0x000fea000383ffff */
.L_x_100:
[----:B------:R-:W-:Y:S05]  /*7e20*/  BSYNC.RECONVERGENT B3 ;  /* 0x0000000000037941 */ /* 0x000fea0003800200 */
.L_x_99:
[----:B------:R-:W-:Y:S04]  /*7e30*/  BSSY.RECONVERGENT B3, `(.L_x_102) ;  /* 0x000001e000037945 */ /* 0x000fe80003800200 */
[----:B------:R-:W-:Y:S05]  /*7e40*/  @!P2 BRA `(.L_x_103) ;  /* 0x000000000070a947 */ /* 0x000fea0003800000 */
[----:B---3--:R-:W2:Y:S01]  /*7e50*/  LDC.64 R26, c[0x4][0x20] ;  /* 0x01000800ff1a7b82 */ /* 0x008ea20000000a00 */
[----:B------:R-:W-:Y:S01]  /*7e60*/  R2UR UR4, R22 ;  /* 0x00000000160472ca */ /* 0x000fe200000e0000 */
[----:B------:R-:W-:Y:S01]  /*7e70*/  IMAD R9, R4, 0x8, R1 ;  /* 0x0000000804097824 */ /* 0x000fe200078e0201 */
[----:B------:R-:W-:-:S04]  /*7e80*/  R2UR UR5, R23 ;  /* 0x00000000170572ca */ /* 0x000fc800000e0000 */
[----:B-1----:R-:W3:Y:S09]  /*7e90*/  LDL.64 R10, [R9] ;  /* 0x00000000090a7983 */ /* 0x002ef20000100a00 */
[----:B--2---:R-:W2:Y:S01]  /*7ea0*/  LDG.E.64 R16, desc[UR4][R26.64] ;  /* 0x000000041a107981 */ /* 0x004ea2000c1e1b00 */
[----:B------:R-:W-:Y:S01]  /*7eb0*/  ISETP.NE.AND P0, PT, R32, 0x1, PT ;  /* 0x000000012000780c */ /* 0x000fe20003f05270 */
[----:B------:R-:W-:-:S04]  /*7ec0*/  IMAD.IADD R29, R4, 0x1, R8 ;  /* 0x00000001041d7824 */ /* 0x000fc800078e0208 */
[----:B--2---:R-:W-:-:S05]  /*7ed0*/  IMAD.WIDE.U32 R16, R29, 0x8, R16 ;  /* 0x000000081d107825 */ /* 0x004fca00078e0010 */
[----:B---3--:R2:W-:Y:S03]  /*7ee0*/  ST.E.64 desc[UR4][R16.64], R10 ;  /* 0x0000000a10007985 */ /* 0x0085e6000c101b04 */
[----:B------:R-:W-:Y:S05]  /*7ef0*/  @!P0 BRA `(.L_x_103) ;  /* 0x0000000000448947 */ /* 0x000fea0003800000 */
[----:B------:R-:W-:Y:S01]  /*7f00*/  R2UR UR4, R22 ;  /* 0x00000000160472ca */ /* 0x000fe200000e0000 */
[----:B--2---:R-:W2:Y:S01]  /*7f10*/  LDL.64 R10, [R9+0x8] ;  /* 0x00000800090a7983 */ /* 0x004ea20000100a00 */
[----:B------:R-:W-:-:S13]  /*7f20*/  R2UR UR5, R23 ;  /* 0x00000000170572ca */ /* 0x000fda00000e0000 */
[----:B------:R-:W3:Y:S01]  /*7f30*/  LDG.E.64 R16, desc[UR4][R26.64] ;  /* 0x000000041a107981 */ /* 0x000ee2000c1e1b00 */
[----:B------:R-:W-:Y:S01]  /*7f40*/  ISETP.NE.AND P0, PT, R32, 0x2, PT ;  /* 0x000000022000780c */ /* 0x000fe20003f05270 */
[----:B------:R-:W-:-:S12]  /*7f50*/  VIADD R19, R29, 0x1 ;  /* 0x000000011d137836 */ /* 0x000fd80000000000 */
[----:B------:R-:W-:Y:S02]  /*7f60*/  @P0 R2UR UR6, R22 ;  /* 0x00000000160602ca */ /* 0x000fe400000e0000 */
[----:B------:R-:W-:Y:S01]  /*7f70*/  @P0 R2UR UR7, R23 ;  /* 0x00000000170702ca */ /* 0x000fe200000e0000 */
[----:B---3--:R-:W-:-:S05]  /*7f80*/  IMAD.WIDE.U32 R16, R19, 0x8, R16 ;  /* 0x0000000813107825 */ /* 0x008fca00078e0010 */
[----:B--2---:R4:W-:Y:S07]  /*7f90*/  ST.E.64 desc[UR4][R16.64], R10 ;  /* 0x0000000a10007985 */ /* 0x0049ee000c101b04 */
[----:B------:R-:W2:Y:S04]  /*7fa0*/  @P0 LDG.E.64 R24, desc[UR6][R26.64] ;  /* 0x000000061a180981 */ /* 0x000ea8000c1e1b00 */
[----:B------:R-:W3:Y:S01]  /*7fb0*/  @P0 LDL.64 R18, [R9+0x10] ;  /* 0x0000100009120983 */ /* 0x000ee20000100a00 */
[----:B------:R-:W-:-:S02]  /*7fc0*/  @P0 R2UR UR4, R22 ;  /* 0x00000000160402ca */ /* 0x000fc400000e0000 */
[----:B------:R-:W-:Y:S01]  /*7fd0*/  @P0 R2UR UR5, R23 ;  /* 0x00000000170502ca */ /* 0x000fe200000e0000 */
[----:B------:R-:W-:-:S04]  /*7fe0*/  @P0 VIADD R29, R29, 0x2 ;  /* 0x000000021d1d0836 */ /* 0x000fc80000000000 */
[----:B--2---:R-:W-:-:S08]  /*7ff0*/  @P0 IMAD.WIDE.U32 R24, R29, 0x8, R24 ;  /* 0x000000081d180825 */ /* 0x004fd000078e0018 */
[----:B---3--:R4:W-:Y:S02]  /*8000*/  @P0 ST.E.64 desc[UR4][R24.64], R18 ;  /* 0x0000001218000985 */ /* 0x0089e4000c101b04 */
.L_x_103:
[----:B------:R-:W-:Y:S05]  /*8010*/  BSYNC.RECONVERGENT B3 ;  /* 0x0000000000037941 */ /* 0x000fea0003800200 */
.L_x_102:
[----:B------:R-:W-:Y:S02]  /*8020*/  R2UR UR4, R22 ;  /* 0x00000000160472ca */ /* 0x000fe400000e0000 */
[----:B------:R-:W-:-:S13]  /*8030*/  R2UR UR5, R23 ;  /* 0x00000000170572ca */ /* 0x000fda00000e0000 */
[----:B-1234-:R-:W2:Y:S01]  /*8040*/  LDG.E.64 R10, desc[UR4][R12.64] ;  /* 0x000000040c0a7981 */ /* 0x01eea2000c1e1b00 */
[----:B------:R-:W1:Y:S01]  /*8050*/  LDC.64 R16, c[0x4][0x20] ;  /* 0x01000800ff107b82 */ /* 0x000e620000000a00 */
[----:B------:R-:W-:Y:S01]  /*8060*/  ISETP.GE.U32.AND P1, PT, R15, 0x4, PT ;  /* 0x000000040f00780c */ /* 0x000fe20003f26070 */
[----:B------:R-:W-:Y:S01]  /*8070*/  BSSY.RECONVERGENT B3, `(.L_x_104) ;  /* 0x0000024000037945 */ /* 0x000fe20003800200 */
[----:B------:R-:W-:Y:S01]  /*8080*/  ISETP.NE.AND P2, PT, R32, RZ, PT ;  /* 0x000000ff2000720c */ /* 0x000fe20003f45270 */
[----:B------:R-:W-:Y:S01]  /*8090*/  IMAD.MOV.U32 R9, RZ, RZ, RZ ;  /* 0x000000ffff097224 */ /* 0x000fe200078e00ff */
[----:B--2---:R-:W-:-:S05]  /*80a0*/  IADD3 R18, P0, PT, R10, R15, RZ ;  /* 0x0000000f0a127210 */ /* 0x004fca0007f1e0ff */
[----:B------:R-:W-:-:S05]  /*80b0*/  IMAD.X R19, RZ, RZ, R11, P0 ;  /* 0x000000ffff137224 */ /* 0x000fca00000e060b */
[----:B------:R2:W-:Y:S01]  /*80c0*/  STG.E.64 desc[UR4][R12.64], R18 ;  /* 0x000000120c007986 */ /* 0x0005e2000c101b04 */
[----:B-1----:R-:W-:Y:S05]  /*80d0*/  @!P1 BRA `(.L_x_105) ;  /* 0x0000000000749947 */ /* 0x002fea0003800000 */
[----:B------:R-:W1:Y:S01]  /*80e0*/  LDC.64 R34, c[0x4][0x20] ;  /* 0x01000800ff227b82 */ /* 0x000e620000000a00 */
[----:B------:R-:W-:Y:S01]  /*80f0*/  LOP3.LUT R9, R14, 0xfffffffc, RZ, 0xc0, !PT ;  /* 0xfffffffc0e097812 */ /* 0x000fe200078ec0ff */
[----:B------:R-:W-:-:S07]  /*8100*/  IMAD.MOV.U32 R33, RZ, RZ, RZ ;  /* 0x000000ffff217224 */ /* 0x000fce00078e00ff */
.L_x_106:
[----:B------:R-:W-:Y:S01]  /*8110*/  R2UR UR4, R22 ;  /* 0x00000000160472ca */ /* 0x000fe200000e0000 */
[----:B---3--:R-:W-:Y:S01]  /*8120*/  IMAD R26, R33, 0x8, R0 ;  /* 0x00000008211a7824 */ /* 0x008fe200078e0200 */
[----:B------:R-:W-:-:S04]  /*8130*/  R2UR UR5, R23 ;  /* 0x00000000170572ca */ /* 0x000fc800000e0000 */
[----:B0-2---:R-:W2:Y:S09]  /*8140*/  LDL.128 R12, [R26] ;  /* 0x000000001a0c7983 */ /* 0x005eb20000100c00 */
[----:B-1----:R-:W3:Y:S01]  /*8150*/  LDG.E.64 R18, desc[UR4][R34.64] ;  /* 0x0000000422127981 */ /* 0x002ee2000c1e1b00 */
        /* <DEDUP_REMOVED lines=15> */
[----:B0-----:R-:W2:Y:S01]  /*8250*/  LDG.E.64 R12, desc[UR6][R34.64] ;  /* 0x00000006220c7981 */ /* 0x001ea2000c1e1b00 */
[----:B------:R-:W-:Y:S01]  /*8260*/  ISETP.NE.AND P0, PT, R33, R9, PT ;  /* 0x000000092100720c */ /* 0x000fe20003f05270 */
[----:B------:R-:W-:-:S04]  /*8270*/  VIADD R37, R37, 0x3 ;  /* 0x0000000325257836 */ /* 0x000fc80000000000 */
[----:B--2---:R-:W-:-:S05]  /*8280*/  IMAD.WIDE.U32 R12, R37, 0x8, R12 ;  /* 0x00000008250c7825 */ /* 0x004fca00078e000c */
[----:B------:R3:W-:Y:S03]  /*8290*/  ST.E.64 desc[UR4][R12.64], R26 ;  /* 0x0000001a0c007985 */ /* 0x0007e6000c101b04 */
[----:B------:R-:W-:Y:S05]  /*82a0*/  @P0 BRA `(.L_x_106) ;  /* 0xfffffffc00980947 */ /* 0x000fea000383ffff */
.L_x_105:
[----:B------:R-:W-:Y:S05]  /*82b0*/  BSYNC.RECONVERGENT B3 ;  /* 0x0000000000037941 */ /* 0x000fea0003800200 */
.L_x_104:
[----:B------:R-:W-:Y:S04]  /*82c0*/  BSSY.RECONVERGENT B3, `(.L_x_107) ;  /* 0x000001e000037945 */ /* 0x000fe80003800200 */
[----:B------:R-:W-:Y:S05]  /*82d0*/  @!P2 BRA `(.L_x_108) ;  /* 0x000000000070a947 */ /* 0x000fea0003800000 */
[----:B---3--:R-:W1:Y:S01]  /*82e0*/  LDC.64 R26, c[0x4][0x20] ;  /* 0x01000800ff1a7b82 */ /* 0x008e620000000a00 */
[----:B------:R-:W-:Y:S01]  /*82f0*/  R2UR UR4, R22 ;  /* 0x00000000160472ca */ /* 0x000fe200000e0000 */
[----:B------:R-:W-:Y:S01]  /*8300*/  IMAD R4, R9, 0x8, R0 ;  /* 0x0000000809047824 */ /* 0x000fe200078e0200 */
[----:B------:R-:W-:-:S04]  /*8310*/  R2UR UR5, R23 ;  /* 0x00000000170572ca */ /* 0x000fc800000e0000 */
[----:B0-2---:R-:W2:Y:S09]  /*8320*/  LDL.64 R12, [R4] ;  /* 0x00000000040c7983 */ /* 0x005eb20000100a00 */
[----:B-1----:R-:W3:Y:S01]  /*8330*/  LDG.E.64 R14, desc[UR4][R26.64] ;  /* 0x000000041a0e7981 */ /* 0x002ee2000c1e1b00 */
[----:B------:R-:W-:Y:S01]  /*8340*/  ISETP.NE.AND P0, PT, R32, 0x1, PT ;  /* 0x000000012000780c */ /* 0x000fe20003f05270 */
[----:B------:R-:W-:-:S04]  /*8350*/  IMAD.IADD R29, R10, 0x1, R9 ;  /* 0x000000010a1d7824 */ /* 0x000fc800078e0209 */
[----:B---3--:R-:W-:-:S05]  /*8360*/  IMAD.WIDE.U32 R14, R29, 0x8, R14 ;  /* 0x000000081d0e7825 */ /* 0x008fca00078e000e */
[----:B--2---:R1:W-:Y:S03]  /*8370*/  ST.E.64 desc[UR4][R14.64], R12 ;  /* 0x0000000c0e007985 */ /* 0x0043e6000c101b04 */
[----:B------:R-:W-:Y:S05]  /*8380*/  @!P0 BRA `(.L_x_108) ;  /* 0x0000000000448947 */ /* 0x000fea0003800000 */
[----:B------:R-:W-:Y:S01]  /*8390*/  R2UR UR4, R22 ;  /* 0x00000000160472ca */ /* 0x000fe200000e0000 */
[----:B-1----:R-:W2:Y:S01]  /*83a0*/  LDL.64 R12, [R4+0x8] ;  /* 0x00000800040c7983 */ /* 0x002ea20000100a00 */
        /* <DEDUP_REMOVED lines=15> */
.L_x_108:
[----:B------:R-:W-:Y:S05]  /*84a0*/  BSYNC.RECONVERGENT B3 ;  /* 0x0000000000037941 */ /* 0x000fea0003800200 */
.L_x_107:
[----:B------:R-:W-:Y:S02]  /*84b0*/  R2UR UR4, R22 ;  /* 0x00000000160472ca */ /* 0x000fe400000e0000 */
[----:B------:R-:W-:-:S13]  /*84c0*/  R2UR UR5, R23 ;  /* 0x00000000170572ca */ /* 0x000fda00000e0000 */
[----:B------:R-:W5:Y:S01]  /*84d0*/  LDG.E.64 R16, desc[UR4][R16.64] ;  /* 0x0000000410107981 */ /* 0x000f62000c1e1b00 */
[C---:B------:R-:W-:Y:S01]  /*84e0*/  IMAD.SHL.U32 R4, R6.reuse, 0x8, RZ ;  /* 0x0000000806047824 */ /* 0x040fe200078e00ff */
[----:B------:R-:W-:Y:S02]  /*84f0*/  LOP3.LUT R9, R7, 0x7f000000, RZ, 0xc0, !PT ;  /* 0x7f00000007097812 */ /* 0x000fe400078ec0ff */
[----:B------:R-:W-:Y:S02]  /*8500*/  SHF.L.U64.HI R6, R6, 0x3, R7 ;  /* 0x0000000306067819 */ /* 0x000fe40000010207 */
[----:B01234-:R-:W-:Y:S02]  /*8510*/  LOP3.LUT R13, R4, 0xfffffff8, RZ, 0xc0, !PT ;  /* 0xfffffff8040d7812 */ /* 0x01ffe400078ec0ff */
[----:B------:R-:W-:Y:S02]  /*8520*/  ISETP.NE.AND.EX P0, PT, R9, 0x5000000, PT, !PT ;  /* 0x050000000900780c */ /* 0x000fe40003f053f0 */
[----:B------:R-:W-:-:S02]  /*8530*/  LOP3.LUT R9, R6, 0x7, RZ, 0xc0, !PT ;  /* 0x0000000706097812 */ /* 0x000fc400078ec0ff */
[----:B------:R-:W-:Y:S02]  /*8540*/  LOP3.LUT R5, R5, 0x7fffffff, RZ, 0xc0, !PT ;  /* 0x7fffffff05057812 */ /* 0x000fe400078ec0ff */
[----:B------:R-:W-:Y:S02]  /*8550*/  SEL R6, R10, R8, !P0 ;  /* 0x000000080a067207 */ /* 0x000fe40004000000 */
[----:B------:R-:W-:Y:S02]  /*8560*/  LOP3.LUT R7, R5, 0x80000000, RZ, 0xfc, !PT ;  /* 0x8000000005077812 */ /* 0x000fe400078efcff */
[----:B------:R-:W-:Y:S02]  /*8570*/  SEL R4, R8, R10, !P0 ;  /* 0x0000000a08047207 */ /* 0x000fe40004000000 */
[----:B-----5:R-:W-:-:S05]  /*8580*/  IADD3 R12, P1, PT, R16, R13, RZ ;  /* 0x0000000d100c7210 */ /* 0x020fca0007f3e0ff */
[----:B------:R-:W-:-:S05]  /*8590*/  IMAD.X R13, R17, 0x1, R9, P1 ;  /* 0x00000001110d7824 */ /* 0x000fca00008e0609 */
[----:B------:R1:W-:Y:S03]  /*85a0*/  ST.E.64 desc[UR4][R12.64], R6 ;  /* 0x000000060c007985 */ /* 0x0003e6000c101b04 */
.L_x_93:
[----:B------:R-:W-:Y:S05]  /*85b0*/  BSYNC.RECONVERGENT B2 ;  /* 0x0000000000027941 */ /* 0x000fea0003800200 */
.L_x_89:
[----:B------:R-:W-:Y:S05]  /*85c0*/  BRA `(.L_x_68) ;  /* 0x0000000000ac7947 */ /* 0x000fea0003800000 */
.L_x_88:
[----:B------:R-:W-:-:S13]  /*85d0*/  ISETP.NE.AND P0, PT, R17, 0xc, PT ;  /* 0x0000000c1100780c */ /* 0x000fda0003f05270 */
[----:B------:R-:W-:Y:S05]  /*85e0*/  @!P0 BRA `(.L_x_86) ;  /* 0x0000002400dc8947 */ /* 0x000fea0003800000 */
[----:B------:R-:W-:-:S13]  /*85f0*/  ISETP.NE.AND P0, PT, R17, 0xa, PT ;  /* 0x0000000a1100780c */ /* 0x000fda0003f05270 */
[----:B------:R-:W-:Y:S05]  /*8600*/  @!P0 BRA `(.L_x_109) ;  /* 0x0000002000008947 */ /* 0x000fea0003800000 */
[----:B------:R-:W-:-:S13]  /*8610*/  ISETP.NE.AND P0, PT, R17, 0x8, PT ;  /* 0x000000081100780c */ /* 0x000fda0003f05270 */
[----:B------:R-:W-:Y:S05]  /*8620*/  @!P0 BRA `(.L_x_110) ;  /* 0x0000001800808947 */ /* 0x000fea0003800000 */
.L_x_87:
        /* <DEDUP_REMOVED lines=14> */
[----:B------:R-:W-:Y:S04]  /*8710*/  STG.E.64 desc[UR4][R12.64], R10 ;  /* 0x0000000a0c007986 */ /* 0x000fe8000c101b04 */
[----:B0-----:R-:W2:Y:S01]  /*8720*/  LDG.E.64 R8, desc[UR6][R14.64] ;  /* 0x000000060e087981 */ /* 0x001ea2000c1e1b00 */
[----:B------:R-:W-:Y:S02]  /*8730*/  LOP3.LUT R17, R7, 0x7f000000, RZ, 0xc0, !PT ;  /* 0x7f00000007117812 */ /* 0x000fe400078ec0ff */
[----:B--2---:R-:W-:-:S04]  /*8740*/  LEA R8, P0, R18, R8, 0x3 ;  /* 0x0000000812087211 */ /* 0x004fc800078018ff */
[----:B------:R-:W-:-:S05]  /*8750*/  LEA.HI.X R9, R18, R9, R19, 0x3, P0 ;  /* 0x0000000912097211 */ /* 0x000fca00000f1c13 */
[----:B------:R0:W-:Y:S04]  /*8760*/  ST.E.64 desc[UR4][R8.64], R4 ;  /* 0x0000000408007985 */ /* 0x0001e8000c101b04 */
[----:B0-----:R-:W2:Y:S01]  /*8770*/  LDG.E.64 R4, desc[UR6][R14.64] ;  /* 0x000000060e047981 */ /* 0x001ea2000c1e1b00 */
[----:B------:R-:W-:Y:S01]  /*8780*/  IMAD.MOV.U32 R16, RZ, RZ, 0x6000000 ;  /* 0x06000000ff107424 */ /* 0x000fe200078e00ff */
[----:B------:R-:W-:Y:S01]  /*8790*/  ISETP.NE.AND.EX P1, PT, R17, 0x5000000, PT, !PT ;  /* 0x050000001100780c */ /* 0x000fe20003f253f0 */
[C---:B------:R-:W-:Y:S01]  /*87a0*/  IMAD.SHL.U32 R11, R6.reuse, 0x8, RZ ;  /* 0x00000008060b7824 */ /* 0x040fe200078e00ff */
[----:B------:R-:W-:Y:S02]  /*87b0*/  SHF.L.U64.HI R10, R6, 0x3, R7 ;  /* 0x00000003060a7819 */ /* 0x000fe40000010207 */
[----:B------:R-:W-:-:S02]  /*87c0*/  SEL R6, R16, 0x5000000, !P1 ;  /* 0x0500000010067807 */ /* 0x000fc40004800000 */
[----:B------:R-:W-:Y:S02]  /*87d0*/  LOP3.LUT R11, R11, 0xfffffff8, RZ, 0xc0, !PT ;  /* 0xfffffff80b0b7812 */ /* 0x000fe400078ec0ff */
[----:B------:R-:W-:Y:S02]  /*87e0*/  LOP3.LUT R13, R10, 0x7, RZ, 0xc0, !PT ;  /* 0x000000070a0d7812 */ /* 0x000fe400078ec0ff */
[----:B------:R-:W-:-:S04]  /*87f0*/  LOP3.LUT R8, R6, 0xffffff, R7, 0xf8, !PT ;  /* 0x00ffffff06087812 */ /* 0x000fc800078ef807 */
[----:B------:R-:W-:Y:S01]  /*8800*/  LOP3.LUT R9, R8, 0x80000000, RZ, 0xfc, !PT ;  /* 0x8000000008097812 */ /* 0x000fe200078efcff */
[--C-:B------:R-:W-:Y:S01]  /*8810*/  IMAD.MOV.U32 R8, RZ, RZ, R18.reuse ;  /* 0x000000ffff087224 */ /* 0x100fe200078e0012 */
[----:B--2---:R-:W-:Y:S01]  /*8820*/  IADD3 R10, P0, PT, R4, R11, RZ ;  /* 0x0000000b040a7210 */ /* 0x004fe20007f1e0ff */
[----:B------:R-:W-:-:S04]  /*8830*/  IMAD.MOV.U32 R4, RZ, RZ, R18 ;  /* 0x000000ffff047224 */ /* 0x000fc800078e0012 */
[----:B------:R-:W-:Y:S01]  /*8840*/  IMAD.X R11, R5, 0x1, R13, P0 ;  /* 0x00000001050b7824 */ /* 0x000fe200000e060d */
[----:B------:R-:W-:-:S04]  /*8850*/  SEL R5, R16, 0x5000000, P1 ;  /* 0x0500000010057807 */ /* 0x000fc80000800000 */
[----:B------:R2:W-:Y:S01]  /*8860*/  ST.E.64 desc[UR4][R10.64], R8 ;  /* 0x000000080a007985 */ /* 0x0005e2000c101b04 */
[----:B------:R-:W-:-:S07]  /*8870*/  LOP3.LUT R5, R5, 0xffffff, R7, 0xf8, !PT ;  /* 0x00ffffff05057812 */ /* 0x000fce00078ef807 */
.L_x_68:
[----:B------:R-:W-:-:S13]  /*8880*/  ISETP.NE.AND P0, PT, R2, RZ, PT ;  /* 0x000000ff0200720c */ /* 0x000fda0003f05270 */
[----:B------:R-:W-:Y:S05]  /*8890*/  @!P0 BREAK.RELIABLE B0 ;  /* 0x0000000000008942 */ /* 0x000fea0003800100 */
[----:B------:R-:W-:Y:S05]  /*88a0*/  @P0 BRA `(.L_x_112) ;  /* 0xffffffb800c00947 */ /* 0x000fea000383ffff */
[----:B01-3--:R-:W0:Y:S01]  /*88b0*/  LDC.64 R6, c[0x4][RZ] ;  /* 0x01000000ff067b82 */ /* 0x00be220000000a00 */
[----:B------:R-:W-:Y:S02]  /*88c0*/  R2UR UR4, R22 ;  /* 0x00000000160472ca */ /* 0x000fe400000e0000 */
[----:B------:R-:W-:-:S13]  /*88d0*/  R2UR UR5, R23 ;  /* 0x00000000170572ca */ /* 0x000fda00000e0000 */
[----:B0-----:R0:W-:Y:S01]  /*88e0*/  STG.E desc[UR4][R6.64], RZ ;  /* 0x000000ff06007986 */ /* 0x0011e2000c101904 */
[----:B------:R-:W-:Y:S05]  /*88f0*/  BRA `(.L_x_65) ;  /* 0x0000003c000c7947 */ /* 0x000fea0003800000 */
.L_x_111:
        /* <DEDUP_REMOVED lines=8> */
[----:B------:R-:W-:Y:S01]  /*8980*/  VIADD R14, R17, 0xfffffff7 ;  /* 0xfffffff7110e7836 */ /* 0x000fe20000000000 */
[----:B------:R-:W-:Y:S04]  /*8990*/  BSSY.RECONVERGENT B2, `(.L_x_113) ;  /* 0x0000168000027945 */ /* 0x000fe80003800200 */
[----:B------:R-:W-:Y:S01]  /*89a0*/  BSSY.RELIABLE B3, `(.L_x_114) ;  /* 0x0000020000037945 */ /* 0x000fe20003800100 */
[----:B------:R-:W-:-:S02]  /*89b0*/  LOP3.LUT R14, R14, 0xffff, RZ, 0xc0, !PT ;  /* 0x0000ffff0e0e7812 */ /* 0x000fc400078ec0ff */
[----:B--2---:R-:W-:-:S05]  /*89c0*/  IADD3 R8, P0, PT, R8, 0x1, RZ ;  /* 0x0000000108087810 */ /* 0x004fca0007f1e0ff */
[----:B------:R-:W-:Y:S01]  /*89d0*/  IMAD.X R9, RZ, RZ, R9, P0 ;  /* 0x000000ffff097224 */ /* 0x000fe200000e0609 */
[----:B------:R-:W-:-:S04]  /*89e0*/  ISETP.GE.U32.AND P0, PT, R14, 0x4, PT ;  /* 0x000000040e00780c */ /* 0x000fc80003f06070 */
[----:B------:R0:W-:Y:S09]  /*89f0*/  STG.E.64 desc[UR4][R12.64], R8 ;  /* 0x000000080c007986 */ /* 0x0001f2000c101b04 */
[----:B------:R-:W-:Y:S05]  /*8a00*/  @!P0 BRA `(.L_x_115) ;  /* 0x0000000000608947 */ /* 0x000fea0003800000 */
[----:B------:R-:W-:Y:S01]  /*8a10*/  ISETP.NE.AND P0, PT, R17, 0x8, PT ;  /* 0x000000081100780c */ /* 0x000fe20003f05270 */
[----:B------:R-:W-:-:S12]  /*8a20*/  IMAD.MOV.U32 R15, RZ, RZ, 0x1 ;  /* 0x00000001ff0f7424 */ /* 0x000fd800078e00ff */
[----:B------:R-:W-:Y:S05]  /*8a30*/  @!P0 BRA `(.L_x_116) ;  /* 0x0000000000588947 */ /* 0x000fea0003800000 */
[----:B------:R-:W-:-:S05]  /*8a40*/  LOP3.LUT R15, R16, 0x7f, RZ, 0xc0, !PT ;  /* 0x0000007f100f7812 */ /* 0x000fca00078ec0ff */
[----:B------:R-:W-:-:S05]  /*8a50*/  VIADD R15, R15, 0xfffffff3 ;  /* 0xfffffff30f0f7836 */ /* 0x000fca0000000000 */
[----:B------:R-:W-:-:S13]  /*8a60*/  ISETP.NE.AND P0, PT, R15, RZ, PT ;  /* 0x000000ff0f00720c */ /* 0x000fda0003f05270 */
[----:B------:R-:W-:Y:S05]  /*8a70*/  @!P0 BREAK.RELIABLE B3 ;  /* 0x0000000000038942 */ /* 0x000fea0003800100 */
[----:B------:R-:W-:Y:S05]  /*8a80*/  @P0 BRA `(.L_x_116) ;  /* 0x0000000000440947 */ /* 0x000fea0003800000 */
[----:B0-----:R-:W0:Y:S01]  /*8a90*/  LDC.64 R10, c[0x4][0x20] ;  /* 0x01000800ff0a7b82 */ /* 0x001e220000000a00 */
[----:B------:R-:W-:Y:S02]  /*8aa0*/  R2UR UR4, R22 ;  /* 0x00000000160472ca */ /* 0x000fe400000e0000 */
[----:B------:R-:W-:-:S13]  /*8ab0*/  R2UR UR5, R23 ;  /* 0x00000000170572ca */ /* 0x000fda00000e0000 */
[----:B0-----:R-:W2:Y:S01]  /*8ac0*/  LDG.E.64 R8, desc[UR4][R10.64] ;  /* 0x000000040a087981 */ /* 0x001ea2000c1e1b00 */
[C---:B------:R-:W-:Y:S01]  /*8ad0*/  IMAD.SHL.U32 R12, R6.reuse, 0x8, RZ ;  /* 0x00000008060c7824 */ /* 0x040fe200078e00ff */
[----:B------:R-:W-:Y:S02]  /*8ae0*/  SHF.L.U64.HI R6, R6, 0x3, R7 ;  /* 0x0000000306067819 */ /* 0x000fe40000010207 */
[----:B------:R-:W-:Y:S02]  /*8af0*/  LOP3.LUT R13, R5, 0x80000000, RZ, 0xfc, !PT ;  /* 0x80000000050d7812 */ /* 0x000fe400078efcff */
[----:B------:R-:W-:Y:S01]  /*8b00*/  LOP3.LUT R7, R12, 0xfffffff8, RZ, 0xc0, !PT ;  /* 0xfffffff80c077812 */ /* 0x000fe200078ec0ff */
[--C-:B------:R-:W-:Y:S01]  /*8b10*/  IMAD.MOV.U32 R12, RZ, RZ, R4.reuse ;  /* 0x000000ffff0c7224 */ /* 0x100fe200078e0004 */
[----:B------:R-:W-:Y:S01]  /*8b20*/  LOP3.LUT R15, R6, 0x7, RZ, 0xc0, !PT ;  /* 0x00000007060f7812 */ /* 0x000fe200078ec0ff */
[----:B------:R-:W-:Y:S01]  /*8b30*/  IMAD.MOV.U32 R6, RZ, RZ, R4 ;  /* 0x000000ffff067224 */ /* 0x000fe200078e0004 */
[----:B--2---:R-:W-:Y:S01]  /*8b40*/  IADD3 R8, P0, PT, R8, R7, RZ ;  /* 0x0000000708087210 */ /* 0x004fe20007f1e0ff */
[----:B------:R-:W-:-:S04]  /*8b50*/  IMAD.MOV.U32 R7, RZ, RZ, R5 ;  /* 0x000000ffff077224 */ /* 0x000fc800078e0005 */
[----:B------:R-:W-:-:S05]  /*8b60*/  IMAD.X R9, R9, 0x1, R15, P0 ;  /* 0x0000000109097824 */ /* 0x000fca00000e060f */
[----:B------:R1:W-:Y:S01]  /*8b70*/  ST.E.64 desc[UR4][R8.64], R12 ;  /* 0x0000000c08007985 */ /* 0x0003e2000c101b04 */
[----:B------:R-:W-:Y:S05]  /*8b80*/  BRA `(.L_x_117) ;  /* 0x0000001400207947 */ /* 0x000fea0003800000 */
.L_x_115:
[----:B------:R-:W-:-:S07]  /*8b90*/  IMAD.MOV.U32 R15, RZ, RZ, 0x2 ;  /* 0x00000002ff0f7424 */ /* 0x000fce00078e00ff */
.L_x_116:
[----:B------:R-:W-:Y:S05]  /*8ba0*/  BSYNC.RELIABLE B3 ;  /* 0x0000000000037941 */ /* 0x000fea0003800100 */
.L_x_114:
[----:B0-----:R-:W0:Y:S01]  /*8bb0*/  LDC.64 R12, c[0x4][0x8] ;  /* 0x01000200ff0c7b82 */ /* 0x001e220000000a00 */
[----:B------:R-:W-:Y:S01]  /*8bc0*/  ISETP.GE.U32.AND P0, PT, R15, 0x4, PT ;  /* 0x000000040f00780c */ /* 0x000fe20003f06070 */
[----:B------:R-:W-:Y:S01]  /*8bd0*/  BSSY.RECONVERGENT B3, `(.L_x_118) ;  /* 0x0000053000037945 */ /* 0x000fe20003800200 */
[----:B------:R-:W-:Y:S01]  /*8be0*/  LOP3.LUT R19, R7, 0xffffff, RZ, 0xc0, !PT ;  /* 0x00ffffff07137812 */ /* 0x000fe200078ec0ff */
[----:B------:R-:W-:Y:S01]  /*8bf0*/  IMAD.MOV.U32 R18, RZ, RZ, RZ ;  /* 0x000000ffff127224 */ /* 0x000fe200078e00ff */
[C---:B------:R-:W-:Y:S02]  /*8c00*/  VIMNMX.U32 R8, PT, PT, R15.reuse, 0x1, !PT ;  /* 0x000000010f087848 */ /* 0x040fe40007fe0000 */
[----:B------:R-:W-:-:S07]  /*8c10*/  VIMNMX.U32 R14, PT, PT, R15, 0x1, !PT ;  /* 0x000000010f0e7848 */ /* 0x000fce0007fe0000 */
[----:B------:R-:W-:Y:S05]  /*8c20*/  @!P0 BRA `(.L_x_119) ;  /* 0x0000000400348947 */ /* 0x000fea0003800000 */
[----:B------:R-:W1:Y:S01]  /*8c30*/  LDC.64 R16, c[0x4][0x8] ;  /* 0x01000200ff107b82 */ /* 0x000e620000000a00 */
[----:B------:R-:W-:Y:S01]  /*8c40*/  LOP3.LUT R18, R8, 0xfffffffc, RZ, 0xc0, !PT ;  /* 0xfffffffc08127812 */ /* 0x000fe200078ec0ff */
[----:B------:R-:W-:-:S07]  /*8c50*/  IMAD.MOV.U32 R29, RZ, RZ, RZ ;  /* 0x000000ffff1d7224 */ /* 0x000fce00078e00ff */
.L_x_120:
[----:B--2---:R-:W2:Y:S01]  /*8c60*/  LDC.64 R24, c[0x4][0x20] ;  /* 0x01000800ff187b82 */ /* 0x004ea20000000a00 */
[----:B------:R-:W-:Y:S02]  /*8c70*/  R2UR UR4, R22 ;  /* 0x00000000160472ca */ /* 0x000fe400000e0000 */
[----:B------:R-:W-:Y:S01]  /*8c80*/  R2UR UR5, R23 ;  /* 0x00000000170572ca */ /* 0x000fe200000e0000 */
[----:B------:R-:W-:-:S12]  /*8c90*/  IMAD.IADD R39, R4, 0x1, R29 ;  /* 0x0000000104277824 */ /* 0x000fd800078e021d */
[----:B-1----:R-:W3:Y:S04]  /*8ca0*/  LDG.E.64 R26, desc[UR4][R16.64] ;  /* 0x00000004101a7981 */ /* 0x002ee8000c1e1b00 */
        /* <DEDUP_REMOVED lines=14> */
[----:B------:R-:W1:Y:S01]  /*8d90*/  LDG.E.64 R32, desc[UR4][R16.64] ;  /* 0x0000000410207981 */ /* 0x000e62000c1e1b00 */
[----:B------:R-:W-:-:S04]  /*8da0*/  VIADD R31, R39, 0x1 ;  /* 0x00000001271f7836 */ /* 0x000fc80000000000 */
[----:B--2---:R-:W-:-:S06]  /*8db0*/  IMAD.WIDE.U32 R30, R31, 0x8, R8 ;  /* 0x000000081f1e7825 */ /* 0x004fcc00078e0008 */
[----:B------:R-:W2:Y:S01]  /*8dc0*/  LD.E.64 R30, desc[UR4][R30.64] ;  /* 0x000000041e1e7980 */ /* 0x000ea2000c101b00 */
[----:B-1----:R-:W-:-:S05]  /*8dd0*/  IADD3 R34, P0, PT, R32, 0x1, RZ ;  /* 0x0000000120227810 */ /* 0x002fca0007f1e0ff */
[----:B------:R-:W-:Y:S01]  /*8de0*/  IMAD.X R35, RZ, RZ, R33, P0 ;  /* 0x000000ffff237224 */ /* 0x000fe200000e0621 */
[----:B------:R-:W-:-:S04]  /*8df0*/  LEA R8, P0, R32, R8, 0x3 ;  /* 0x0000000820087211 */ /* 0x000fc800078018ff */
[----:B------:R-:W-:Y:S01]  /*8e00*/  LEA.HI.X R9, R32, R9, R33, 0x3, P0 ;  /* 0x0000000920097211 */ /* 0x000fe200000f1c21 */
[----:B------:R-:W-:Y:S04]  /*8e10*/  STG.E.64 desc[UR4][R16.64], R34 ;  /* 0x0000002210007986 */ /* 0x000fe8000c101b04 */
[----:B--2---:R1:W-:Y:S02]  /*8e20*/  ST.E.64 desc[UR6][R8.64], R30 ;  /* 0x0000001e08007985 */ /* 0x0043e4000c101b06 */
[----:B-1----:R-:W-:Y:S02]  /*8e30*/  IMAD.MOV.U32 R8, RZ, RZ, R26 ;  /* 0x000000ffff087224 */ /* 0x002fe400078e001a */
        /* <DEDUP_REMOVED lines=10> */
[--C-:B-1----:R-:W-:Y:S02]  /*8ee0*/  IMAD.MOV.U32 R9, RZ, RZ, R41.reuse ;  /* 0x000000ffff097224 */ /* 0x102fe400078e0029 */
[----:B------:R-:W-:-:S05]  /*8ef0*/  IMAD.MOV.U32 R11, RZ, RZ, R41 ;  /* 0x000000ffff0b7224 */ /* 0x000fca00078e0029 */
[----:B------:R1:W-:Y:S01]  /*8f00*/  STL.128 [R37+0x80], R8 ;  /* 0x0000800825007387 */ /* 0x0003e20000100c00 */
[----:B--2---:R-:W-:-:S06]  /*8f10*/  IMAD.WIDE.U32 R30, R31, 0x8, R26 ;  /* 0x000000081f1e7825 */ /* 0x004fcc00078e001a */
[----:B------:R-:W2:Y:S01]  /*8f20*/  LD.E.64 R30, desc[UR4][R30.64] ;  /* 0x000000041e1e7980 */ /* 0x000ea2000c101b00 */
[----:B---3--:R-:W-:-:S05]  /*8f30*/  IADD3 R34, P0, PT, R32, 0x1, RZ ;  /* 0x0000000120227810 */ /* 0x008fca0007f1e0ff */
[----:B------:R-:W-:Y:S01]  /*8f40*/  IMAD.X R35, RZ, RZ, R33, P0 ;  /* 0x000000ffff237224 */ /* 0x000fe200000e0621 */
[----:B-1----:R-:W-:-:S04]  /*8f50*/  LEA R10, P0, R32, R26, 0x3 ;  /* 0x0000001a200a7211 */ /* 0x002fc800078018ff */
[----:B------:R-:W-:Y:S01]  /*8f60*/  LEA.HI.X R11, R32, R27, R33, 0x3, P0 ;  /* 0x0000001b200b7211 */ /* 0x000fe200000f1c21 */
[----:B------:R1:W-:Y:S04]  /*8f70*/  STG.E.64 desc[UR4][R16.64], R34 ;  /* 0x0000002210007986 */ /* 0x0003e8000c101b04 */
[----:B--2---:R2:W-:Y:S04]  /*8f80*/  ST.E.64 desc[UR6][R10.64], R30 ;  /* 0x0000001e0a007985 */ /* 0x0045e8000c101b06 */
[----:B------:R-:W3:Y:S04]  /*8f90*/  LDG.E.64 R24, desc[UR8][R24.64] ;  /* 0x0000000818187981 */ /* 0x000ee8000c1e1b00 */
[----:B------:R-:W1:Y:S01]  /*8fa0*/  LDG.E.64 R26, desc[UR4][R16.64] ;  /* 0x00000004101a7981 */ /* 0x000e62000c1e1b00 */
[----:B------:R-:W-:-:S04]  /*8fb0*/  VIADD R9, R39, 0x3 ;  /* 0x0000000327097836 */ /* 0x000fc80000000000 */
[----:B---3--:R-:W-:-:S06]  /*8fc0*/  IMAD.WIDE.U32 R8, R9, 0x8, R24 ;  /* 0x0000000809087825 */ /* 0x008fcc00078e0018 */
[----:B------:R-:W3:Y:S01]  /*8fd0*/  LD.E.64 R8, desc[UR4][R8.64] ;  /* 0x0000000408087980 */ /* 0x000ee2000c101b00 */
[----:B-1----:R-:W-:-:S05]  /*8fe0*/  IADD3 R34, P0, PT, R26, 0x1, RZ ;  /* 0x000000011a227810 */ /* 0x002fca0007f1e0ff */
        /* <DEDUP_REMOVED lines=11> */
[----:B-1----:R-:W-:Y:S02]  /*90a0*/  IMAD.MOV.U32 R8, RZ, RZ, R32 ;  /* 0x000000ffff087224 */ /* 0x002fe400078e0020 */
[----:B------:R-:W-:Y:S02]  /*90b0*/  IMAD.MOV.U32 R9, RZ, RZ, R43 ;  /* 0x000000ffff097224 */ /* 0x000fe400078e002b */
[----:B------:R-:W-:-:S02]  /*90c0*/  IMAD.MOV.U32 R10, RZ, RZ, R26 ;  /* 0x000000ffff0a7224 */ /* 0x000fc400078e001a */
[----:B------:R-:W-:-:S05]  /*90d0*/  IMAD.MOV.U32 R11, RZ, RZ, R43 ;  /* 0x000000ffff0b7224 */ /* 0x000fca00078e002b */
[----:B------:R2:W-:Y:S01]  /*90e0*/  STL.128 [R37+0x10], R8 ;  /* 0x0000100825007387 */ /* 0x0005e20000100c00 */
[----:B------:R-:W-:Y:S05]  /*90f0*/  @P0 BRA `(.L_x_120) ;  /* 0xfffffff800d80947 */ /* 0x000fea000383ffff */
.L_x_119:
[----:B------:R-:W-:Y:S05]  /*9100*/  BSYNC.RECONVERGENT B3 ;  /* 0x0000000000037941 */ /* 0x000fea0003800200 */
.L_x_118:
[----:B------:R-:W-:Y:S02]  /*9110*/  LOP3.LUT R32, R14, 0x3, RZ, 0xc0, !PT ;  /* 0x000000030e207812 */ /* 0x000fe400078ec0ff */
[----:B------:R-:W-:Y:S02]  /*9120*/  R2UR UR4, R22 ;  /* 0x00000000160472ca */ /* 0x000fe400000e0000 */
[----:B------:R-:W-:Y:S02]  /*9130*/  R2UR UR5, R23 ;  /* 0x00000000170572ca */ /* 0x000fe400000e0000 */
[----:B------:R-:W-:Y:S01]  /*9140*/  ISETP.NE.AND P0, PT, R32, RZ, PT ;  /* 0x000000ff2000720c */ /* 0x000fe20003f05270 */
[----:B------:R-:W-:Y:S10]  /*9150*/  BSSY.RECONVERGENT B3, `(.L_x_121) ;  /* 0x000004b000037945 */ /* 0x000ff40003800200 */
[----:B0-2---:R0:W5:Y:S02]  /*9160*/  LDG.E.64 R8, desc[UR4][R12.64] ;  /* 0x000000040c087981 */ /* 0x005164000c1e1b00 */
        /* <DEDUP_REMOVED lines=73> */
.L_x_122:
[----:B------:R-:W-:Y:S05]  /*9600*/  BSYNC.RECONVERGENT B3 ;  /* 0x0000000000037941 */ /* 0x000fea0003800200 */
.L_x_121:
        /* <DEDUP_REMOVED lines=13> */
.L_x_125:
        /* <DEDUP_REMOVED lines=26> */
.L_x_124:
[----:B------:R-:W-:Y:S05]  /*9880*/  BSYNC.RECONVERGENT B3 ;  /* 0x0000000000037941 */ /* 0x000fea0003800200 */
.L_x_123:
        /* <DEDUP_REMOVED lines=30> */
.L_x_127:
[----:B------:R-:W-:Y:S05]  /*9a70*/  BSYNC.RECONVERGENT B3 ;  /* 0x0000000000037941 */ /* 0x000fea0003800200 */
.L_x_126:
[----:B------:R-:W-:Y:S02]  /*9a80*/  R2UR UR4, R22 ;  /* 0x00000000160472ca */ /* 0x000fe400000e0000 */
[----:B------:R-:W-:-:S13]  /*9a90*/  R2UR UR5, R23 ;  /* 0x00000000170572ca */ /* 0x000fda00000e0000 */
[----:B-1234-:R-:W2:Y:S01]  /*9aa0*/  LDG.E.64 R10, desc[UR4][R12.64] ;  /* 0x000000040c0a7981 */ /* 0x01eea2000c1e1b00 */
[----:B------:R-:W-:Y:S01]  /*9ab0*/  BSSY.RECONVERGENT B3, `(.L_x_128) ;  /* 0x0000025000037945 */ /* 0x000fe20003800200 */
[----:B------:R-:W-:Y:S01]  /*9ac0*/  ISETP.NE.AND P1, PT, R32, RZ, PT ;  /* 0x000000ff2000720c */ /* 0x000fe20003f25270 */
[----:B------:R-:W-:Y:S01]  /*9ad0*/  IMAD.MOV.U32 R9, RZ, RZ, RZ ;  /* 0x000000ffff097224 */ /* 0x000fe200078e00ff */
[----:B--2---:R-:W-:-:S05]  /*9ae0*/  IADD3 R16, P0, PT, R10, R15, RZ ;  /* 0x0000000f0a107210 */ /* 0x004fca0007f1e0ff */
[----:B------:R-:W-:Y:S01]  /*9af0*/  IMAD.X R17, RZ, RZ, R11, P0 ;  /* 0x000000ffff117224 */ /* 0x000fe200000e060b */
[----:B------:R-:W-:-:S04]  /*9b00*/  ISETP.GE.U32.AND P0, PT, R15, 0x4, PT ;  /* 0x000000040f00780c */ /* 0x000fc80003f06070 */
[----:B------:R1:W-:Y:S09]  /*9b10*/  STG.E.64 desc[UR4][R12.64], R16 ;  /* 0x000000100c007986 */ /* 0x0003f2000c101b04 */
[----:B------:R-:W-:Y:S05]  /*9b20*/  @!P0 BRA `(.L_x_129) ;  /* 0x0000000000748947 */ /* 0x000fea0003800000 */
[----:B------:R-:W2:Y:S01]  /*9b30*/  LDC.64 R30, c[0x4][0x20] ;  /* 0x01000800ff1e7b82 */ /* 0x000ea20000000a00 */
[----:B------:R-:W-:Y:S01]  /*9b40*/  LOP3.LUT R9, R14, 0xfffffffc, RZ, 0xc0, !PT ;  /* 0xfffffffc0e097812 */ /* 0x000fe200078ec0ff */
[----:B------:R-:W-:-:S07]  /*9b50*/  IMAD.MOV.U32 R33, RZ, RZ, RZ ;  /* 0x000000ffff217224 */ /* 0x000fce00078e00ff */
.L_x_130:
[----:B------:R-:W-:Y:S01]  /*9b60*/  R2UR UR4, R22 ;  /* 0x00000000160472ca */ /* 0x000fe200000e0000 */
[----:B---3--:R-:W-:Y:S01]  /*9b70*/  IMAD R18, R33, 0x8, R0 ;  /* 0x0000000821127824 */ /* 0x008fe200078e0200 */
[----:B------:R-:W-:-:S04]  /*9b80*/  R2UR UR5, R23 ;  /* 0x00000000170572ca */ /* 0x000fc800000e0000 */
[----:B01----:R-:W3:Y:S09]  /*9b90*/  LDL.128 R12, [R18] ;  /* 0x00000000120c7983 */ /* 0x003ef20000100c00 */
[----:B--2---:R-:W2:Y:S01]  /*9ba0*/  LDG.E.64 R16, desc[UR4][R30.64] ;  /* 0x000000041e107981 */ /* 0x004ea2000c1e1b00 */
        /* <DEDUP_REMOVED lines=9> */
[----:B------:R-:W2:Y:S04]  /*9c40*/  LDG.E.64 R28, desc[UR6][R30.64] ;  /* 0x000000061e1c7981 */ /* 0x000ea8000c1e1b00 */
[----:B------:R-:W4:Y:S01]  /*9c50*/  LDL.128 R16, [R18+0x10] ;  /* 0x0000100012107983 */ /* 0x000f220000100c00 */
[----:B0-----:R-:W-:-:S04]  /*9c60*/  VIADD R13, R35, 0x2 ;  /* 0x00000002230d7836 */ /* 0x001fc80000000000 */
[----:B--2---:R-:W-:-:S05]  /*9c70*/  IMAD.WIDE.U32 R28, R13, 0x8, R28 ;  /* 0x000000080d1c7825 */ /* 0x004fca00078e001c */
[----:B----4-:R3:W-:Y:S04]  /*9c80*/  ST.E.64 desc[UR4][R28.64], R16 ;  /* 0x000000101c007985 */ /* 0x0107e8000c101b04 */
[----:B------:R-:W2:Y:S01]  /*9c90*/  LDG.E.64 R12, desc[UR6][R30.64] ;  /* 0x000000061e0c7981 */ /* 0x000ea2000c1e1b00 */
[----:B------:R-:W-:Y:S02]  /*9ca0*/  VIADD R33, R33, 0x4 ;  /* 0x0000000421217836 */ /* 0x000fe40000000000 */
[----:B------:R-:W-:-:S03]  /*9cb0*/  VIADD R35, R35, 0x3 ;  /* 0x0000000323237836 */ /* 0x000fc60000000000 */
[----:B------:R-:W-:Y:S01]  /*9cc0*/  ISETP.NE.AND P0, PT, R33, R9, PT ;  /* 0x000000092100720c */ /* 0x000fe20003f05270 */
[----:B--2---:R-:W-:-:S05]  /*9cd0*/  IMAD.WIDE.U32 R12, R35, 0x8, R12 ;  /* 0x00000008230c7825 */ /* 0x004fca00078e000c */
[----:B------:R3:W-:Y:S07]  /*9ce0*/  ST.E.64 desc[UR4][R12.64], R18 ;  /* 0x000000120c007985 */ /* 0x0007ee000c101b04 */
[----:B------:R-:W-:Y:S05]  /*9cf0*/  @P0 BRA `(.L_x_130) ;  /* 0xfffffffc00980947 */ /* 0x000fea000383ffff */
.L_x_129:
[----:B------:R-:W-:Y:S05]  /*9d00*/  BSYNC.RECONVERGENT B3 ;  /* 0x0000000000037941 */ /* 0x000fea0003800200 */
.L_x_128:
[----:B------:R-:W-:Y:S04]  /*9d10*/  BSSY.RECONVERGENT B3, `(.L_x_131) ;  /* 0x000001e000037945 */ /* 0x000fe80003800200 */
[----:B------:R-:W-:Y:S05]  /*9d20*/  @!P1 BRA `(.L_x_132) ;  /* 0x0000000000709947 */ /* 0x000fea0003800000 */
[----:B------:R-:W2:Y:S01]  /*9d30*/  LDC.64 R24, c[0x4][0x20] ;  /* 0x01000800ff187b82 */ /* 0x000ea20000000a00 */
[----:B------:R-:W-:Y:S01]  /*9d40*/  R2UR UR4, R22 ;  /* 0x00000000160472ca */ /* 0x000fe200000e0000 */
[----:B------:R-:W-:Y:S01]  /*9d50*/  IMAD R4, R9, 0x8, R0 ;  /* 0x0000000809047824 */ /* 0x000fe200078e0200 */
[----:B------:R-:W-:-:S04]  /*9d60*/  R2UR UR5, R23 ;  /* 0x00000000170572ca */ /* 0x000fc800000e0000 */
[----:B01-3--:R-:W3:Y:S09]  /*9d70*/  LDL.64 R12, [R4] ;  /* 0x00000000040c7983 */ /* 0x00bef20000100a00 */
        /* <DEDUP_REMOVED lines=23> */
.L_x_132:
[----:B------:R-:W-:Y:S05]  /*9ef0*/  BSYNC.RECONVERGENT B3 ;  /* 0x0000000000037941 */ /* 0x000fea0003800200 */
.L_x_131:
[----:B--234-:R-:W0:Y:S01]  /*9f00*/  LDC.64 R14, c[0x4][0x20] ;  /* 0x01000800ff0e7b82 */ /* 0x01ce220000000a00 */
[----:B------:R-:W-:Y:S02]  /*9f10*/  R2UR UR4, R22 ;  /* 0x00000000160472ca */ /* 0x000fe400000e0000 */
[----:B------:R-:W-:-:S13]  /*9f20*/  R2UR UR5, R23 ;  /* 0x00000000170572ca */ /* 0x000fda00000e0000 */
[----:B01----:R-:W2:Y:S01]  /*9f30*/  LDG.E.64 R12, desc[UR4][R14.64] ;  /* 0x000000040e0c7981 */ /* 0x003ea2000c1e1b00 */
[----:B------:R-:W-:Y:S01]  /*9f40*/  LOP3.LUT R9, R7, 0x7f000000, RZ, 0xc0, !PT ;  /* 0x7f00000007097812 */ /* 0x000fe200078ec0ff */
[C---:B------:R-:W-:Y:S01]  /*9f50*/  IMAD.SHL.U32 R4, R6.reuse, 0x8, RZ ;  /* 0x0000000806047824 */ /* 0x040fe200078e00ff */
[----:B------:R-:W-:Y:S02]  /*9f60*/  SHF.L.U64.HI R6, R6, 0x3, R7 ;  /* 0x0000000306067819 */ /* 0x000fe40000010207 */
[----:B------:R-:W-:Y:S02]  /*9f70*/  ISETP.NE.AND.EX P1, PT, R9, 0x5000000, PT, !PT ;  /* 0x050000000900780c */ /* 0x000fe40003f253f0 */
[----:B------:R-:W-:Y:S02]  /*9f80*/  LOP3.LUT R9, R4, 0xfffffff8, RZ, 0xc0, !PT ;  /* 0xfffffff804097812 */ /* 0x000fe400078ec0ff */
[----:B------:R-:W-:Y:S02]  /*9f90*/  LOP3.LUT R11, R6, 0x7, RZ, 0xc0, !PT ;  /* 0x00000007060b7812 */ /* 0x000fe400078ec0ff */
[----:B------:R-:W-:-:S02]  /*9fa0*/  LOP3.LUT R7, R5, 0x7fffffff, RZ, 0xc0, !PT ;  /* 0x7fffffff05077812 */ /* 0x000fc400078ec0ff */
[----:B------:R-:W-:Y:S02]  /*9fb0*/  SEL R4, R10, R8, !P1 ;  /* 0x000000080a047207 */ /* 0x000fe40004800000 */
[----:B------:R-:W-:Y:S02]  /*9fc0*/  LOP3.LUT R5, R7, 0x80000000, RZ, 0xfc, !PT ;  /* 0x8000000007057812 */ /* 0x000fe400078efcff */
[----:B------:R-:W-:Y:S02]  /*9fd0*/  SEL R6, R8, R10, !P1 ;  /* 0x0000000a08067207 */ /* 0x000fe40004800000 */
[----:B--2---:R-:W-:-:S05]  /*9fe0*/  IADD3 R12, P0, PT, R12, R9, RZ ;  /* 0x000000090c0c7210 */ /* 0x004fca0007f1e0ff */
[----:B------:R-:W-:-:S05]  /*9ff0*/  IMAD.X R13, R13, 0x1, R11, P0 ;  /* 0x000000010d0d7824 */ /* 0x000fca00000e060b */
[----:B------:R0:W-:Y:S03]  /*a000*/  ST.E.64 desc[UR4][R12.64], R4 ;  /* 0x000000040c007985 */ /* 0x0001e6000c101b04 */
.L_x_117:
[----:B------:R-:W-:Y:S05]  /*a010*/  BSYNC.RECONVERGENT B2 ;  /* 0x0000000000027941 */ /* 0x000fea0003800200 */
.L_x_113:
[----:B------:R-:W-:Y:S05]  /*a020*/  BRA `(.L_x_23) ;  /* 0x0000002400387947 */ /* 0x000fea0003800000 */
.L_x_110:
        /* <DEDUP_REMOVED lines=8> */
[----:B------:R-:W1:Y:S08]  /*a0b0*/  LDC.64 R8, c[0x4][0x20] ;  /* 0x01000800ff087b82 */ /* 0x000e700000000a00 */
[----:B------:R-:W3:Y:S01]  /*a0c0*/  LDC.64 R24, c[0x4][0x8] ;  /* 0x01000200ff187b82 */ /* 0x000ee20000000a00 */
[----:B--2---:R-:W-:-:S05]  /*a0d0*/  IADD3 R12, P0, PT, R10, 0x1, RZ ;  /* 0x000000010a0c7810 */ /* 0x004fca0007f1e0ff */
[----:B------:R-:W-:-:S05]  /*a0e0*/  IMAD.X R13, RZ, RZ, R11, P0 ;  /* 0x000000ffff0d7224 */ /* 0x000fca00000e060b */
[----:B------:R2:W-:Y:S04]  /*a0f0*/  STG.E.64 desc[UR4][R16.64], R12 ;  /* 0x0000000c10007986 */ /* 0x0005e8000c101b04 */
[----:B-1----:R-:W4:Y:S01]  /*a100*/  LDG.E.64 R10, desc[UR6][R8.64] ;  /* 0x00000006080a7981 */ /* 0x002f22000c1e1b00 */
[C---:B0-----:R-:W-:Y:S01]  /*a110*/  IMAD.SHL.U32 R15, R4.reuse, 0x8, RZ ;  /* 0x00000008040f7824 */ /* 0x041fe200078e00ff */
[----:B------:R-:W-:Y:S02]  /*a120*/  SHF.L.U64.HI R14, R4, 0x3, R5 ;  /* 0x00000003040e7819 */ /* 0x000fe40000010205 */
[----:B---3--:R-:W3:Y:S02]  /*a130*/  LDG.E.64 R4, desc[UR4][R24.64] ;  /* 0x0000000418047981 */ /* 0x008ee4000c1e1b00 */
[----:B------:R-:W-:-:S02]  /*a140*/  LOP3.LUT R33, R15, 0xfffffff8, RZ, 0xc0, !PT ;  /* 0xfffffff80f217812 */ /* 0x000fc400078ec0ff */
[----:B------:R-:W-:Y:S02]  /*a150*/  LOP3.LUT R35, R14, 0x7, RZ, 0xc0, !PT ;  /* 0x000000070e237812 */ /* 0x000fe400078ec0ff */
[----:B----4-:R-:W-:-:S05]  /*a160*/  IADD3 R14, P0, PT, R10, R33, RZ ;  /* 0x000000210a0e7210 */ /* 0x010fca0007f1e0ff */
[----:B------:R-:W-:-:S05]  /*a170*/  IMAD.X R15, R11, 0x1, R35, P0 ;  /* 0x000000010b0f7824 */ /* 0x000fca00000e0623 */
[----:B--2---:R-:W2:Y:S01]  /*a180*/  LD.E.64 R12, desc[UR4][R14.64] ;  /* 0x000000040e0c7980 */ /* 0x004ea2000c101b00 */
[----:B---3--:R-:W-:Y:S01]  /*a190*/  IMAD.SHL.U32 R29, R4, 0x8, RZ ;  /* 0x00000008041d7824 */ /* 0x008fe200078e00ff */
[----:B------:R-:W-:Y:S02]  /*a1a0*/  R2UR UR8, R22 ;  /* 0x00000000160872ca */ /* 0x000fe400000e0000 */
[----:B------:R-:W-:Y:S02]  /*a1b0*/  R2UR UR9, R23 ;  /* 0x00000000170972ca */ /* 0x000fe400000e0000 */
[C---:B------:R-:W-:Y:S02]  /*a1c0*/  IADD3 R16, P0, PT, R4.reuse, 0x5, RZ ;  /* 0x0000000504107810 */ /* 0x040fe40007f1e0ff */
[--C-:B------:R-:W-:Y:S02]  /*a1d0*/  SHF.L.U64.HI R31, R4, 0x3, R5.reuse ;  /* 0x00000003041f7819 */ /* 0x100fe40000010205 */
[----:B------:R-:W-:Y:S01]  /*a1e0*/  IADD3 R18, P1, PT, R10, R29, RZ ;  /* 0x0000001d0a127210 */ /* 0x000fe20007f3e0ff */
[----:B------:R-:W-:-:S04]  /*a1f0*/  IMAD.X R17, RZ, RZ, R5, P0 ;  /* 0x000000ffff117224 */ /* 0x000fc800000e0605 */
[----:B------:R-:W-:Y:S01]  /*a200*/  IMAD.X R19, R11, 0x1, R31, P1 ;  /* 0x000000010b137824 */ /* 0x000fe200008e061f */
[----:B------:R0:W-:Y:S04]  /*a210*/  STG.E.64 desc[UR4][R24.64], R16 ;  /* 0x0000001018007986 */ /* 0x0001e8000c101b04 */
[----:B--2---:R1:W-:Y:S04]  /*a220*/  ST.E.64 desc[UR6][R18.64+0x20], R12 ;  /* 0x0000200c12007985 */ /* 0x0043e8000c101b06 */
[----:B------:R-:W0:Y:S01]  /*a230*/  LDG.E.64 R14, desc[UR8][R8.64] ;  /* 0x00000008080e7981 */ /* 0x000e22000c1e1b00 */
[----:B------:R-:W-:-:S05]  /*a240*/  IADD3 R10, P0, PT, R4, 0x2, RZ ;  /* 0x00000002040a7810 */ /* 0x000fca0007f1e0ff */
[----:B------:R-:W-:Y:S02]  /*a250*/  IMAD.X R27, RZ, RZ, R5, P0 ;  /* 0x000000ffff1b7224 */ /* 0x000fe400000e0605 */
[----:B------:R-:W-:-:S03]  /*a260*/  IMAD.SHL.U32 R11, R10, 0x8, RZ ;  /* 0x000000080a0b7824 */ /* 0x000fc600078e00ff */
[----:B------:R-:W-:Y:S02]  /*a270*/  SHF.L.U64.HI R27, R10, 0x3, R27 ;  /* 0x000000030a1b7819 */ /* 0x000fe4000001021b */
[----:B------:R-:W-:Y:S02]  /*a280*/  LOP3.LUT R11, R11, 0xfffffff8, RZ, 0xc0, !PT ;  /* 0xfffffff80b0b7812 */ /* 0x000fe400078ec0ff */
[----:B------:R-:W-:Y:S02]  /*a290*/  LOP3.LUT R27, R27, 0x7, RZ, 0xc0, !PT ;  /* 0x000000071b1b7812 */ /* 0x000fe400078ec0ff */
[----:B0-----:R-:W-:Y:S01]  /*a2a0*/  IADD3 R16, P0, PT, R14, R11, RZ ;  /* 0x0000000b0e107210 */ /* 0x001fe20007f1e0ff */
[----:B------:R-:W-:-:S04]  /*a2b0*/  IMAD.MOV.U32 R14, RZ, RZ, R4 ;  /* 0x000000ffff0e7224 */ /* 0x000fc800078e0004 */
[----:B------:R-:W-:Y:S02]  /*a2c0*/  IMAD.X R17, R15, 0x1, R27, P0 ;  /* 0x000000010f117824 */ /* 0x000fe400000e061b */
[----:B------:R-:W-:-:S05]  /*a2d0*/  IMAD.MOV.U32 R15, RZ, RZ, 0x7000000 ;  /* 0x07000000ff0f7424 */ /* 0x000fca00078e00ff */
[----:B------:R0:W-:Y:S04]  /*a2e0*/  ST.E.64 desc[UR4][R16.64], R14 ;  /* 0x0000000e10007985 */ /* 0x0001e8000c101b04 */
[----:B-1----:R-:W2:Y:S01]  /*a2f0*/  LDG.E.64 R12, desc[UR6][R8.64] ;  /* 0x00000006080c7981 */ /* 0x002ea2000c1e1b00 */
[----:B------:R-:W-:-:S04]  /*a300*/  IADD3 R19, P0, PT, R29, 0x18, RZ ;  /* 0x000000181d137810 */ /* 0x000fc80007f1e0ff */
[----:B------:R-:W-:Y:S01]  /*a310*/  LOP3.LUT R19, R19, 0xfffffff8, RZ, 0xc0, !PT ;  /* 0xfffffff813137812 */ /* 0x000fe200078ec0ff */
[----:B------:R-:W-:-:S05]  /*a320*/  IMAD.X R11, RZ, RZ, R31, P0 ;  /* 0x000000ffff0b7224 */ /* 0x000fca00000e061f */
[----:B------:R-:W-:Y:S02]  /*a330*/  LOP3.LUT R11, R11, 0x7, RZ, 0xc0, !PT ;  /* 0x000000070b0b7812 */ /* 0x000fe400078ec0ff */
[----:B--2---:R-:W-:Y:S02]  /*a340*/  IADD3 R18, P1, PT, R12, R19, RZ ;  /* 0x000000130c127210 */ /* 0x004fe40007f3e0ff */
[----:B------:R-:W-:-:S03]  /*a350*/  IADD3 R12, P0, PT, R4, 0x1, RZ ;  /* 0x00000001040c7810 */ /* 0x000fc60007f1e0ff */
[----:B------:R-:W-:Y:S02]  /*a360*/  IMAD.X R19, R13, 0x1, R11, P1 ;  /* 0x000000010d137824 */ /* 0x000fe400008e060b */
[----:B------:R-:W-:-:S05]  /*a370*/  IMAD.MOV.U32 R13, RZ, RZ, 0x7000000 ;  /* 0x07000000ff0d7424 */ /* 0x000fca00078e00ff */
[----:B------:R1:W-:Y:S04]  /*a380*/  ST.E.64 desc[UR4][R18.64], R12 ;  /* 0x0000000c12007985 */ /* 0x0003e8000c101b04 */
[----:B0-----:R-:W2:Y:S01]  /*a390*/  LDG.E.64 R14, desc[UR6][R8.64] ;  /* 0x00000006080e7981 */ /* 0x001ea2000c1e1b00 */
[----:B------:R-:W-:Y:S02]  /*a3a0*/  LOP3.LUT R25, R29, 0xfffffff8, RZ, 0xc0, !PT ;  /* 0xfffffff81d197812 */ /* 0x000fe400078ec0ff */
[----:B------:R-:W-:Y:S02]  /*a3b0*/  LOP3.LUT R11, R31, 0x7, RZ, 0xc0, !PT ;  /* 0x000000071f0b7812 */ /* 0x000fe400078ec0ff */
[----:B------:R-:W-:Y:S01]  /*a3c0*/  LOP3.LUT R28, R7, 0xffffff, RZ, 0xc0, !PT ;  /* 0x00ffffff071c7812 */ /* 0x000fe200078ec0ff */
[----:B------:R-:W-:-:S03]  /*a3d0*/  VIADD R16, R4, 0x4 ;  /* 0x0000000404107836 */ /* 0x000fc60000000000 */
[----:B------:R-:W-:Y:S02]  /*a3e0*/  LOP3.LUT R17, R28, 0x5000000, RZ, 0xfc, !PT ;  /* 0x050000001c117812 */ /* 0x000fe400078efcff */
[----:B--2---:R-:W-:-:S05]  /*a3f0*/  IADD3 R24, P1, PT, R14, R25, RZ ;  /* 0x000000190e187210 */ /* 0x004fca0007f3e0ff */
[----:B------:R-:W-:-:S05]  /*a400*/  IMAD.X R25, R15, 0x1, R11, P1 ;  /* 0x000000010f197824 */ /* 0x000fca00008e060b */
[----:B------:R0:W-:Y:S04]  /*a410*/  ST.E.64 desc[UR4][R24.64], R16 ;  /* 0x0000001018007985 */ /* 0x0001e8000c101b04 */
[----:B------:R-:W2:Y:S01]  /*a420*/  LDG.E.64 R14, desc[UR6][R8.64] ;  /* 0x00000006080e7981 */ /* 0x000ea2000c1e1b00 */
[----:B------:R-:W-:Y:S02]  /*a430*/  IMAD.X R5, RZ, RZ, R5, P0 ;  /* 0x000000ffff057224 */ /* 0x000fe400000e0605 */
[----:B------:R-:W-:-:S03]  /*a440*/  IMAD.SHL.U32 R27, R12, 0x8, RZ ;  /* 0x000000080c1b7824 */ /* 0x000fc600078e00ff */
[----:B------:R-:W-:Y:S02]  /*a450*/  SHF.L.U64.HI R5, R12, 0x3, R5 ;  /* 0x000000030c057819 */ /* 0x000fe40000010205 */
[----:B------:R-:W-:Y:S02]  /*a460*/  LOP3.LUT R27, R27, 0xfffffff8, RZ, 0xc0, !PT ;  /* 0xfffffff81b1b7812 */ /* 0x000fe400078ec0ff */
[----:B------:R-:W-:Y:S01]  /*a470*/  LOP3.LUT R5, R5, 0x7, RZ, 0xc0, !PT ;  /* 0x0000000705057812 */ /* 0x000fe200078ec0ff */
[----:B-1----:R-:W-:Y:S01]  /*a480*/  IMAD.MOV.U32 R18, RZ, RZ, R16 ;  /* 0x000000ffff127224 */ /* 0x002fe200078e0010 */
[----:B------:R-:W-:Y:S02]  /*a490*/  LOP3.LUT R19, R28, 0x6000000, RZ, 0xfc, !PT ;  /* 0x060000001c137812 */ /* 0x000fe400078efcff */
[----:B--2---:R-:W-:-:S05]  /*a4a0*/  IADD3 R26, P0, PT, R14, R27, RZ ;  /* 0x0000001b0e1a7210 */ /* 0x004fca0007f1e0ff */
[----:B------:R-:W-:-:S05]  /*a4b0*/  IMAD.X R27, R15, 0x1, R5, P0 ;  /* 0x000000010f1b7824 */ /* 0x000fca00000e0605 */
[----:B------:R1:W-:Y:S04]  /*a4c0*/  ST.E.64 desc[UR4][R26.64], R18 ;  /* 0x000000121a007985 */ /* 0x0003e8000c101b04 */
[----:B------:R-:W0:Y:S01]  /*a4d0*/  LDG.E.64 R14, desc[UR6][R8.64] ;  /* 0x00000006080e7981 */ /* 0x000e22000c1e1b00 */
[----:B------:R-:W-:Y:S02]  /*a4e0*/  LOP3.LUT R11, R28, 0x8a000000, RZ, 0xfc, !PT ;  /* 0x8a0000001c0b7812 */ /* 0x000fe400078efcff */
[----:B0-----:R-:W-:-:S05]  /*a4f0*/  IADD3 R16, P0, PT, R14, R33, RZ ;  /* 0x000000210e107210 */ /* 0x001fca0007f1e0ff */
[----:B------:R-:W-:-:S05]  /*a500*/  IMAD.X R17, R15, 0x1, R35, P0 ;  /* 0x000000010f117824 */ /* 0x000fca00000e0623 */
[----:B------:R0:W-:Y:S04]  /*a510*/  ST.E.64 desc[UR4][R16.64], R10 ;  /* 0x0000000a10007985 */ /* 0x0001e8000c101b04 */
[----:B------:R-:W1:Y:S01]  /*a520*/  LDG.E.64 R14, desc[UR6][R8.64] ;  /* 0x00000006080e7981 */ /* 0x000e62000c1e1b00 */
[C---:B------:R-:W-:Y:S01]  /*a530*/  IMAD.SHL.U32 R5, R6.reuse, 0x8, RZ ;  /* 0x0000000806057824 */ /* 0x040fe200078e00ff */
[----:B------:R-:W-:Y:S02]  /*a540*/  SHF.L.U64.HI R6, R6, 0x3, R7 ;  /* 0x0000000306067819 */ /* 0x000fe40000010207 */
[----:B------:R-:W-:Y:S02]  /*a550*/  LOP3.LUT R13, R7, 0x7f000000, RZ, 0xc0, !PT ;  /* 0x7f000000070d7812 */ /* 0x000fe400078ec0ff */
[----:B------:R-:W-:-:S02]  /*a560*/  LOP3.LUT R5, R5, 0xfffffff8, RZ, 0xc0, !PT ;  /* 0xfffffff805057812 */ /* 0x000fc400078ec0ff */
[----:B------:R-:W-:Y:S02]  /*a570*/  LOP3.LUT R7, R6, 0x7, RZ, 0xc0, !PT ;  /* 0x0000000706077812 */ /* 0x000fe400078ec0ff */
[----:B------:R-:W-:-:S04]  /*a580*/  ISETP.NE.AND.EX P1, PT, R13, 0x5000000, PT, !PT ;  /* 0x050000000d00780c */ /* 0x000fc80003f253f0 */
[----:B------:R-:W-:Y:S02]  /*a590*/  SEL R6, R4, R12, !P1 ;  /* 0x0000000c04067207 */ /* 0x000fe40004800000 */
[----:B-1----:R-:W-:Y:S02]  /*a5a0*/  IADD3 R18, P0, PT, R14, R5, RZ ;  /* 0x000000050e127210 */ /* 0x002fe40007f1e0ff */
[----:B------:R-:W-:-:S03]  /*a5b0*/  SEL R14, R12, R4, !P1 ;  /* 0x000000040c0e7207 */ /* 0x000fc60004800000 */
[----:B------:R-:W-:Y:S02]  /*a5c0*/  IMAD.X R19, R15, 0x1, R7, P0 ;  /* 0x000000010f137824 */ /* 0x000fe400000e0607 */
[----:B------:R-:W-:-:S05]  /*a5d0*/  IMAD.MOV.U32 R15, RZ, RZ, -0x78000000 ;  /* 0x88000000ff0f7424 */ /* 0x000fca00078e00ff */
[----:B------:R0:W-:Y:S01]  /*a5e0*/  ST.E.64 desc[UR4][R18.64], R14 ;  /* 0x0000000e12007985 */ /* 0x0001e2000c101b04 */
[----:B------:R-:W-:Y:S01]  /*a5f0*/  IMAD.MOV.U32 R7, RZ, RZ, 0x8000000 ;  /* 0x08000000ff077424 */ /* 0x000fe200078e00ff */
[----:B------:R-:W-:Y:S06]  /*a600*/  BRA `(.L_x_23) ;  /* 0x0000001c00c07947 */ /* 0x000fec0003800000 */
.L_x_109:
        /* <DEDUP_REMOVED lines=9> */
[----:B------:R-:W-:-:S02]  /*a6a0*/  LOP3.LUT R12, R7, 0x7f000000, RZ, 0xc0, !PT ;  /* 0x7f000000070c7812 */ /* 0x000fc400078ec0ff */
        /* <DEDUP_REMOVED lines=10> */
[----:B------:R-:W-:Y:S02]  /*a750*/  SHF.L.U64.HI R4, R4, 0x3, R5 ;  /* 0x0000000304047819 */ /* 0x000fe40000010205 */
[----:B------:R-:W-:Y:S02]  /*a760*/  R2UR UR6, R22 ;  /* 0x00000000160672ca */ /* 0x000fe400000e0000 */
[C---:B------:R-:W-:Y:S02]  /*a770*/  IADD3 R11, P0, PT, R10.reuse, 0x8, RZ ;  /* 0x000000080a0b7810 */ /* 0x040fe40007f1e0ff */
[----:B------:R-:W-:Y:S02]  /*a780*/  LOP3.LUT R5, R10, 0xfffffff8, RZ, 0xc0, !PT ;  /* 0xfffffff80a057812 */ /* 0x000fe400078ec0ff */
[----:B------:R-:W-:Y:S01]  /*a790*/  LOP3.LUT R13, R11, 0xfffffff8, RZ, 0xc0, !PT ;  /* 0xfffffff80b0d7812 */ /* 0x000fe200078ec0ff */
[----:B------:R-:W-:Y:S01]  /*a7a0*/  IMAD.X R10, RZ, RZ, R4, P0 ;  /* 0x000000ffff0a7224 */ /* 0x000fe200000e0604 */
[----:B------:R-:W-:-:S02]  /*a7b0*/  R2UR UR7, R23 ;  /* 0x00000000170772ca */ /* 0x000fc400000e0000 */
[----:B------:R-:W-:Y:S02]  /*a7c0*/  LOP3.LUT R11, R4, 0x7, RZ, 0xc0, !PT ;  /* 0x00000007040b7812 */ /* 0x000fe400078ec0ff */
[----:B------:R-:W-:Y:S02]  /*a7d0*/  LOP3.LUT R15, R10, 0x7, RZ, 0xc0, !PT ;  /* 0x000000070a0f7812 */ /* 0x000fe400078ec0ff */
[C---:B--2---:R-:W-:Y:S02]  /*a7e0*/  IADD3 R4, P0, PT, R8.reuse, R5, RZ ;  /* 0x0000000508047210 */ /* 0x044fe40007f1e0ff */
[----:B------:R-:W-:-:S03]  /*a7f0*/  IADD3 R10, P1, PT, R8, R13, RZ ;  /* 0x0000000d080a7210 */ /* 0x000fc60007f3e0ff */
[C---:B------:R-:W-:Y:S02]  /*a800*/  IMAD.X R5, R9.reuse, 0x1, R11, P0 ;  /* 0x0000000109057824 */ /* 0x040fe400000e060b */
[----:B------:R-:W-:-:S04]  /*a810*/  IMAD.X R11, R9, 0x1, R15, P1 ;  /* 0x00000001090b7824 */ /* 0x000fc800008e060f */
[----:B------:R-:W2:Y:S04]  /*a820*/  LD.E.64 R4, desc[UR4][R4.64] ;  /* 0x0000000404047980 */ /* 0x000ea8000c101b00 */
[----:B------:R-:W2:Y:S01]  /*a830*/  LD.E.64 R10, desc[UR6][R10.64] ;  /* 0x000000060a0a7980 */ /* 0x000ea2000c101b00 */
[C---:B------:R-:W-:Y:S01]  /*a840*/  IMAD.SHL.U32 R13, R6.reuse, 0x8, RZ ;  /* 0x00000008060d7824 */ /* 0x040fe200078e00ff */
[----:B------:R-:W-:Y:S02]  /*a850*/  SHF.L.U64.HI R6, R6, 0x3, R7 ;  /* 0x0000000306067819 */ /* 0x000fe40000010207 */
[----:B------:R-:W-:Y:S02]  /*a860*/  ISETP.NE.AND.EX P1, PT, R12, 0x5000000, PT, !PT ;  /* 0x050000000c00780c */ /* 0x000fe40003f253f0 */
[----:B------:R-:W-:-:S02]  /*a870*/  LOP3.LUT R13, R13, 0xfffffff8, RZ, 0xc0, !PT ;  /* 0xfffffff80d0d7812 */ /* 0x000fc400078ec0ff */
[----:B------:R-:W-:Y:S02]  /*a880*/  LOP3.LUT R7, R6, 0x7, RZ, 0xc0, !PT ;  /* 0x0000000706077812 */ /* 0x000fe400078ec0ff */
[----:B------:R-:W-:-:S05]  /*a890*/  IADD3 R12, P0, PT, R8, R13, RZ ;  /* 0x0000000d080c7210 */ /* 0x000fca0007f1e0ff */
[----:B------:R-:W-:Y:S01]  /*a8a0*/  IMAD.X R13, R9, 0x1, R7, P0 ;  /* 0x00000001090d7824 */ /* 0x000fe200000e0607 */
[----:B--2---:R-:W-:Y:S02]  /*a8b0*/  SEL R6, R11, R5, !P1 ;  /* 0x000000050b067207 */ /* 0x004fe40004800000 */
[----:B------:R-:W-:Y:S02]  /*a8c0*/  SEL R8, R10, R4, !P1 ;  /* 0x000000040a087207 */ /* 0x000fe40004800000 */
[----:B------:R-:W-:Y:S02]  /*a8d0*/  LOP3.LUT R9, R6, 0x80000000, RZ, 0xfc, !PT ;  /* 0x8000000006097812 */ /* 0x000fe400078efcff */
[----:B------:R-:W-:Y:S02]  /*a8e0*/  SEL R6, R4, R10, !P1 ;  /* 0x0000000a04067207 */ /* 0x000fe40004800000 */
[----:B------:R-:W-:Y:S01]  /*a8f0*/  SEL R7, R5, R11, !P1 ;  /* 0x0000000b05077207 */ /* 0x000fe20004800000 */
[----:B------:R1:W-:Y:S01]  /*a900*/  ST.E.64 desc[UR4][R12.64], R8 ;  /* 0x000000080c007985 */ /* 0x0003e2000c101b04 */
[----:B------:R-:W-:Y:S05]  /*a910*/  BRA `(.L_x_135) ;  /* 0x0000000400087947 */ /* 0x000fea0003800000 */
.L_x_134:
        /* <DEDUP_REMOVED lines=12> */
[----:B------:R-:W-:Y:S01]  /*a9e0*/  SHF.L.U64.HI R30, R8, 0x3, R9 ;  /* 0x00000003081e7819 */ /* 0x000fe20000010209 */
[----:B------:R-:W-:Y:S01]  /*a9f0*/  IMAD.MOV.U32 R18, RZ, RZ, R4 ;  /* 0x000000ffff127224 */ /* 0x000fe200078e0004 */
[----:B------:R-:W-:Y:S02]  /*aa00*/  LOP3.LUT R31, R7, 0xffffff, RZ, 0xc0, !PT ;  /* 0x00ffffff071f7812 */ /* 0x000fe400078ec0ff */
[----:B------:R-:W-:-:S02]  /*aa10*/  LOP3.LUT R25, R28, 0xfffffff8, RZ, 0xc0, !PT ;  /* 0xfffffff81c197812 */ /* 0x000fc400078ec0ff */
[----:B------:R-:W-:Y:S02]  /*aa20*/  LOP3.LUT R13, R30, 0x7, RZ, 0xc0, !PT ;  /* 0x000000071e0d7812 */ /* 0x000fe400078ec0ff */
[----:B------:R-:W-:Y:S02]  /*aa30*/  LOP3.LUT R19, R31, 0x5000000, RZ, 0xfc, !PT ;  /* 0x050000001f137812 */ /* 0x000fe400078efcff */
[----:B--2---:R-:W-:-:S05]  /*aa40*/  IADD3 R24, P0, PT, R14, R25, RZ ;  /* 0x000000190e187210 */ /* 0x004fca0007f1e0ff */
[----:B------:R-:W-:-:S05]  /*aa50*/  IMAD.X R25, R15, 0x1, R13, P0 ;  /* 0x000000010f197824 */ /* 0x000fca00000e060d */
[----:B------:R0:W-:Y:S04]  /*aa60*/  ST.E.64 desc[UR4][R24.64], R18 ;  /* 0x0000001218007985 */ /* 0x0001e8000c101b04 */
[----:B------:R-:W2:Y:S01]  /*aa70*/  LDG.E.64 R14, desc[UR6][R10.64] ;  /* 0x000000060a0e7981 */ /* 0x000ea2000c1e1b00 */
[----:B-1----:R-:W-:Y:S01]  /*aa80*/  IADD3 R27, P0, PT, R28, 0x8, RZ ;  /* 0x000000081c1b7810 */ /* 0x002fe20007f1e0ff */
[----:B------:R-:W-:Y:S02]  /*aa90*/  VIADD R16, R4, 0x1 ;  /* 0x0000000104107836 */ /* 0x000fe40000000000 */
[----:B------:R-:W-:Y:S01]  /*aaa0*/  IMAD.MOV.U32 R17, RZ, RZ, R19 ;  /* 0x000000ffff117224 */ /* 0x000fe200078e0013 */
[----:B------:R-:W-:Y:S01]  /*aab0*/  LOP3.LUT R27, R27, 0xfffffff8, RZ, 0xc0, !PT ;  /* 0xfffffff81b1b7812 */ /* 0x000fe200078ec0ff */
[----:B------:R-:W-:-:S05]  /*aac0*/  IMAD.X R13, RZ, RZ, R30, P0 ;  /* 0x000000ffff0d7224 */ /* 0x000fca00000e061e */
[----:B------:R-:W-:Y:S02]  /*aad0*/  LOP3.LUT R13, R13, 0x7, RZ, 0xc0, !PT ;  /* 0x000000070d0d7812 */ /* 0x000fe400078ec0ff */
[----:B--2---:R-:W-:-:S05]  /*aae0*/  IADD3 R26, P0, PT, R14, R27, RZ ;  /* 0x0000001b0e1a7210 */ /* 0x004fca0007f1e0ff */
[----:B------:R-:W-:-:S05]  /*aaf0*/  IMAD.X R27, R15, 0x1, R13, P0 ;  /* 0x000000010f1b7824 */ /* 0x000fca00000e060d */
[----:B------:R1:W-:Y:S04]  /*ab00*/  ST.E.64 desc[UR4][R26.64], R16 ;  /* 0x000000101a007985 */ /* 0x0003e8000c101b04 */
[----:B------:R-:W2:Y:S01]  /*ab10*/  LDG.E.64 R14, desc[UR6][R10.64] ;  /* 0x000000060a0e7981 */ /* 0x000ea2000c1e1b00 */
[----:B------:R-:W-:Y:S02]  /*ab20*/  IADD3 R29, P0, PT, R8, 0x2, RZ ;  /* 0x00000002081d7810 */ /* 0x000fe40007f1e0ff */
[----:B0-----:R-:W-:-:S03]  /*ab30*/  LOP3.LUT R19, R31, 0x6000000, RZ, 0xfc, !PT ;  /* 0x060000001f137812 */ /* 0x001fc600078efcff */
[----:B------:R-:W-:Y:S02]  /*ab40*/  IMAD.X R18, RZ, RZ, R9, P0 ;  /* 0x000000ffff127224 */ /* 0x000fe400000e0609 */
[----:B------:R-:W-:-:S03]  /*ab50*/  IMAD.SHL.U32 R25, R29, 0x8, RZ ;  /* 0x000000081d197824 */ /* 0x000fc600078e00ff */
[----:B------:R-:W-:Y:S01]  /*ab60*/  SHF.L.U64.HI R9, R29, 0x3, R18 ;  /* 0x000000031d097819 */ /* 0x000fe20000010212 */
[----:B------:R-:W-:Y:S01]  /*ab70*/  IMAD.MOV.U32 R18, RZ, RZ, R4 ;  /* 0x000000ffff127224 */ /* 0x000fe200078e0004 */
[----:B------:R-:W-:Y:S02]  /*ab80*/  LOP3.LUT R25, R25, 0xfffffff8, RZ, 0xc0, !PT ;  /* 0xfffffff819197812 */ /* 0x000fe400078ec0ff */
[----:B------:R-:W-:Y:S02]  /*ab90*/  LOP3.LUT R9, R9, 0x7, RZ, 0xc0, !PT ;  /* 0x0000000709097812 */ /* 0x000fe400078ec0ff */
[----:B--2---:R-:W-:-:S05]  /*aba0*/  IADD3 R24, P0, PT, R14, R25, RZ ;  /* 0x000000190e187210 */ /* 0x004fca0007f1e0ff */
[----:B------:R-:W-:-:S05]  /*abb0*/  IMAD.X R25, R15, 0x1, R9, P0 ;  /* 0x000000010f197824 */ /* 0x000fca00000e0609 */
[----:B------:R0:W-:Y:S04]  /*abc0*/  ST.E.64 desc[UR4][R24.64], R18 ;  /* 0x0000001218007985 */ /* 0x0001e8000c101b04 */
[----:B------:R-:W2:Y:S01]  /*abd0*/  LDG.E.64 R14, desc[UR6][R10.64] ;  /* 0x000000060a0e7981 */ /* 0x000ea2000c1e1b00 */
[----:B------:R-:W-:Y:S01]  /*abe0*/  IADD3 R9, P0, PT, R28, 0x18, RZ ;  /* 0x000000181c097810 */ /* 0x000fe20007f1e0ff */
[----:B-1----:R-:W-:-:S03]  /*abf0*/  IMAD.MOV.U32 R17, RZ, RZ, R19 ;  /* 0x000000ffff117224 */ /* 0x002fc600078e0013 */
[----:B------:R-:W-:Y:S01]  /*ac00*/  LOP3.LUT R9, R9, 0xfffffff8, RZ, 0xc0, !PT ;  /* 0xfffffff809097812 */ /* 0x000fe200078ec0ff */
[----:B------:R-:W-:-:S05]  /*ac10*/  IMAD.X R13, RZ, RZ, R30, P0 ;  /* 0x000000ffff0d7224 */ /* 0x000fca00000e061e */
[----:B------:R-:W-:Y:S02]  /*ac20*/  LOP3.LUT R13, R13, 0x7, RZ, 0xc0, !PT ;  /* 0x000000070d0d7812 */ /* 0x000fe400078ec0ff */
[----:B--2---:R-:W-:-:S05]  /*ac30*/  IADD3 R14, P0, PT, R14, R9, RZ ;  /* 0x000000090e0e7210 */ /* 0x004fca0007f1e0ff */
[----:B------:R-:W-:-:S05]  /*ac40*/  IMAD.X R15, R15, 0x1, R13, P0 ;  /* 0x000000010f0f7824 */ /* 0x000fca00000e060d */
[----:B------:R0:W-:Y:S04]  /*ac50*/  ST.E.64 desc[UR4][R14.64], R16 ;  /* 0x000000100e007985 */ /* 0x0001e8000c101b04 */
[----:B------:R-:W2:Y:S01]  /*ac60*/  LDG.E.64 R10, desc[UR6][R10.64] ;  /* 0x000000060a0a7981 */ /* 0x000ea2000c1e1b00 */
[C---:B------:R-:W-:Y:S01]  /*ac70*/  IMAD.SHL.U32 R4, R6.reuse, 0x8, RZ ;  /* 0x0000000806047824 */ /* 0x040fe200078e00ff */
[----:B------:R-:W-:Y:S02]  /*ac80*/  SHF.L.U64.HI R6, R6, 0x3, R7 ;  /* 0x0000000306067819 */ /* 0x000fe40000010207 */
[----:B------:R-:W-:Y:S02]  /*ac90*/  LOP3.LUT R5, R5, 0xffffff, RZ, 0xc0, !PT ;  /* 0x00ffffff05057812 */ /* 0x000fe400078ec0ff */
[----:B------:R-:W-:-:S02]  /*aca0*/  LOP3.LUT R13, R4, 0xfffffff8, RZ, 0xc0, !PT ;  /* 0xfffffff8040d7812 */ /* 0x000fc400078ec0ff */
[----:B------:R-:W-:Y:S02]  /*acb0*/  ISETP.NE.AND.EX P1, PT, R12, 0x5000000, PT, !PT ;  /* 0x050000000c00780c */ /* 0x000fe40003f253f0 */
[----:B------:R-:W-:Y:S02]  /*acc0*/  LOP3.LUT R9, R6, 0x7, RZ, 0xc0, !PT ;  /* 0x0000000706097812 */ /* 0x000fe400078ec0ff */
[----:B------:R-:W-:Y:S02]  /*acd0*/  LOP3.LUT R7, R5, 0xa000000, RZ, 0xfc, !PT ;  /* 0x0a00000005077812 */ /* 0x000fe400078efcff */
[----:B------:R-:W-:Y:S02]  /*ace0*/  SEL R4, R29, R8, !P1 ;  /* 0x000000081d047207 */ /* 0x000fe40004800000 */
[----:B------:R-:W-:Y:S02]  /*acf0*/  LOP3.LUT R5, R7, 0x80000000, RZ, 0xfc, !PT ;  /* 0x8000000007057812 */ /* 0x000fe400078efcff */
[----:B------:R-:W-:-:S02]  /*ad00*/  SEL R6, R8, R29, !P1 ;  /* 0x0000001d08067207 */ /* 0x000fc40004800000 */
[----:B--2---:R-:W-:-:S05]  /*ad10*/  IADD3 R12, P0, PT, R10, R13, RZ ;  /* 0x0000000d0a0c7210 */ /* 0x004fca0007f1e0ff */
[----:B------:R-:W-:-:S05]  /*ad20*/  IMAD.X R13, R11, 0x1, R9, P0 ;  /* 0x000000010b0d7824 */ /* 0x000fca00000e0609 */
[----:B------:R0:W-:Y:S03]  /*ad30*/  ST.E.64 desc[UR4][R12.64], R4 ;  /* 0x000000040c007985 */ /* 0x0001e6000c101b04 */
.L_x_135:
[----:B------:R-:W-:Y:S05]  /*ad40*/  BSYNC.RECONVERGENT B2 ;  /* 0x0000000000027941 */ /* 0x000fea0003800200 */
.L_x_133:
[----:B------:R-:W-:Y:S05]  /*ad50*/  BRA `(.L_x_23) ;  /* 0x0000001400ec7947 */ /* 0x000fea0003800000 */
.L_x_86:
        /* <DEDUP_REMOVED lines=20> */
[----:B------:R-:W-:-:S13]  /*aea0*/  ISETP.NE.AND P0, PT, R17, 0x1, PT ;  /* 0x000000011100780c */ /* 0x000fda0003f05270 */
[----:B------:R-:W-:Y:S05]  /*aeb0*/  @P0 BRA `(.L_x_139) ;  /* 0x0000000000080947 */ /* 0x000fea0003800000 */
.L_x_137:
[----:B------:R-:W-:Y:S01]  /*aec0*/  IMAD.MOV.U32 R15, RZ, RZ, 0x2 ;  /* 0x00000002ff0f7424 */ /* 0x000fe200078e00ff */
[----:B------:R-:W-:Y:S06]  /*aed0*/  BRA `(.L_x_138) ;  /* 0x00000000006c7947 */ /* 0x000fec0003800000 */
.L_x_139:
        /* <DEDUP_REMOVED lines=11> */
.L_x_140:
[----:B------:R-:W0:Y:S01]  /*af90*/  LDC.64 R10, c[0x4][0x20] ;  /* 0x01000800ff0a7b82 */ /* 0x000e220000000a00 */
        /* <DEDUP_REMOVED lines=15> */
.L_x_138:
[----:B------:R-:W-:Y:S05]  /*b090*/  BSYNC.RELIABLE B3 ;  /* 0x0000000000037941 */ /* 0x000fea0003800100 */
.L_x_136:
        /* <DEDUP_REMOVED lines=11> */
.L_x_144:
        /* <DEDUP_REMOVED lines=74> */
.L_x_143:
[----:B------:R-:W-:Y:S05]  /*b5f0*/  BSYNC.RECONVERGENT B3 ;  /* 0x0000000000037941 */ /* 0x000fea0003800200 */
.L_x_142:
        /* <DEDUP_REMOVED lines=79> */
.L_x_146:
[----:B------:R-:W-:Y:S05]  /*baf0*/  BSYNC.RECONVERGENT B3 ;  /* 0x0000000000037941 */ /* 0x000fea0003800200 */
.L_x_145:
        /* <DEDUP_REMOVED lines=13> */
.L_x_149:
        /* <DEDUP_REMOVED lines=26> */
.L_x_148:
[----:B------:R-:W-:Y:S05]  /*bd70*/  BSYNC.RECONVERGENT B3 ;  /* 0x0000000000037941 */ /* 0x000fea0003800200 */
.L_x_147:
        /* <DEDUP_REMOVED lines=30> */
.L_x_151:
[----:B------:R-:W-:Y:S05]  /*bf60*/  BSYNC.RECONVERGENT B3 ;  /* 0x0000000000037941 */ /* 0x000fea0003800200 */
.L_x_150:
        /* <DEDUP_REMOVED lines=14> */
.L_x_154:
        /* <DEDUP_REMOVED lines=26> */
.L_x_153:
[----:B------:R-:W-:Y:S05]  /*c1f0*/  BSYNC.RECONVERGENT B3 ;  /* 0x0000000000037941 */ /* 0x000fea0003800200 */
.L_x_152:
        /* <DEDUP_REMOVED lines=30> */
.L_x_156:
[----:B------:R-:W-:Y:S05]  /*c3e0*/  BSYNC.RECONVERGENT B3 ;  /* 0x0000000000037941 */ /* 0x000fea0003800200 */
.L_x_155:
        /* <DEDUP_REMOVED lines=17> */
.L_x_141:
[----:B------:R-:W-:Y:S05]  /*c500*/  BSYNC.RECONVERGENT B2 ;  /* 0x0000000000027941 */ /* 0x000fea0003800200 */
.L_x_23:
[----:B------:R-:W-:Y:S05]  /*c510*/  BSYNC.RELIABLE B0 ;  /* 0x0000000000007941 */ /* 0x000fea0003800100 */
.L_x_13:
[----:B------:R-:W-:Y:S05]  /*c520*/  BRA `(.L_x_157) ;  /* 0xffffff4c00147947 */ /* 0x000fea000383ffff */
.L_x_65:
[----:B------:R-:W-:Y:S05]  /*c530*/  BSYNC.RECONVERGENT B1 ;  /* 0x0000000000017941 */ /* 0x000fea0003800200 */
.L_x_12:
[----:B------:R-:W0:Y:S04]  /*c540*/  LDL R2, [R1+0x100] ;  /* 0x0001000001027983 */ /* 0x000e280000100800 */
        /* <DEDUP_REMOVED lines=16> */
[----:B------:R1:W0:Y:S02]  /*c650*/  LDL R39, [R1+0x144] ;  /* 0x0001440001277983 */ /* 0x0002240000100800 */
[----:B-1----:R-:W-:Y:S01]  /*c660*/  IMAD.MOV.U32 R1, RZ, RZ, R3 ;  /* 0x000000ffff017224 */ /* 0x002fe200078e0003 */
[----:B0-2-45:R-:W-:Y:S06]  /*c670*/  RET.REL.NODEC R20 `(_Z10hvm_kernelPmPjmS_mS_) ;  /* 0xffffff3814607950 */ /* 0x035fec0003c3ffff */
.L_x_158:
        /* <DEDUP_REMOVED lines=16> */
.L_x_160:


//--------------------- .nv.shared.reserved.0     --------------------------
	.section	.nv.shared.reserved.0,"aw",@nobits
	.weak		__nv_reservedSMEM_offset_0_alias
	.size		__nv_reservedSMEM_offset_0_alias, 0, 64
	.other		__nv_reservedSMEM_offset_0_alias,@"STO_CUDA_RESERVED_SHARED STV_DEFAULT"
__nv_reservedSMEM_offset_0_alias:
	.zero		0
	.zero		64


//--------------------- .nv.global                --------------------------
	.section	.nv.global,"aw",@nobits
	.align	8
.nv.global:
	.type		D_HEAP,@object
	.size		D_HEAP,(D_ITRS - D_HEAP)
D_HEAP:
	.zero		8
	.type		D_ITRS,@object
	.size		D_ITRS,(D_ALLOC - D_ITRS)
D_ITRS:
	.zero		8
	.type		D_ALLOC,@object
	.size		D_ALLOC,(D_BOOK - D_ALLOC)
D_ALLOC:
	.zero		8
	.type		D_BOOK,@object
	.size		D_BOOK,(D_STACK - D_BOOK)
D_BOOK:
	.zero		8
	.type		D_STACK,@object
	.size		D_STACK,(D_S_POS - D_STACK)
D_STACK:
	.zero		8
	.type		D_S_POS,@object
	.size		D_S_POS,(.L_0 - D_S_POS)
D_S_POS:
	.zero		4
.L_0:


//--------------------- .nv.constant0._Z8get_itrsPm --------------------------
	.section	.nv.constant0._Z8get_itrsPm,"a",@progbits
	.sectionflags	@""
	.align	4
.nv.constant0._Z8get_itrsPm:
	.zero		904


//--------------------- .nv.constant0._Z10hvm_kernelPmPjmS_mS_ --------------------------
	.section	.nv.constant0._Z10hvm_kernelPmPjmS_mS_,"a",@progbits
	.sectionflags	@""
	.align	4
.nv.constant0._Z10hvm_kernelPmPjmS_mS_:
	.zero		944


//--------------------- SYMBOLS --------------------------

	.type		.nv.reservedSmem.offset0,@object
	.size		.nv.reservedSmem.offset0,0x4
